//
// Generated by NVIDIA NVVM Compiler
//
// Compiler Build ID: CL-36424714
// Cuda compilation tools, release 13.0, V13.0.88
// Based on NVVM 20.0.0
//

.version 9.0
.target sm_100
.address_size 64

	// .globl	_Z24iniciarYterminarIntegraldP11posParticlePfS1_S1_
.extern .func  (.param .b64 func_retval0) malloc
(
	.param .b64 malloc_param_0
)
;
.func  (.param .align 16 .b8 func_retval0[16]) __internal_trig_reduction_slowpathd
(
	.param .b64 __internal_trig_reduction_slowpathd_param_0
)
;
.global .align 8 .b8 __cudart_i2opi_d[144] = {8, 93, 141, 31, 177, 95, 251, 107, 234, 146, 82, 138, 247, 57, 7, 61, 123, 241, 229, 235, 199, 186, 39, 117, 45, 234, 95, 158, 102, 63, 70, 79, 183, 9, 203, 39, 207, 126, 54, 109, 31, 109, 10, 90, 139, 17, 47, 239, 15, 152, 5, 222, 255, 151, 248, 31, 59, 40, 249, 189, 139, 95, 132, 156, 244, 57, 83, 131, 57, 214, 145, 57, 65, 126, 95, 180, 38, 112, 156, 233, 132, 68, 187, 46, 245, 53, 130, 232, 62, 167, 41, 177, 28, 235, 29, 254, 28, 146, 209, 9, 234, 46, 73, 6, 224, 210, 77, 66, 58, 110, 36, 183, 97, 197, 187, 222, 171, 99, 81, 254, 65, 144, 67, 60, 153, 149, 98, 219, 192, 221, 52, 245, 209, 87, 39, 252, 41, 21, 68, 78, 110, 131, 249, 162};
.global .align 16 .b8 __cudart_sin_cos_coeffs[128] = {70, 210, 176, 44, 241, 229, 90, 190, 146, 227, 172, 105, 227, 29, 199, 62, 161, 98, 219, 25, 160, 1, 42, 191, 24, 8, 17, 17, 17, 17, 129, 63, 84, 85, 85, 85, 85, 85, 197, 191, 0, 0, 0, 0, 0, 0, 0, 0, 0, 0, 0, 0, 0, 0, 0, 0, 100, 129, 253, 32, 131, 255, 168, 189, 40, 133, 239, 193, 167, 238, 33, 62, 217, 230, 6, 142, 79, 126, 146, 190, 233, 188, 221, 25, 160, 1, 250, 62, 71, 93, 193, 22, 108, 193, 86, 191, 81, 85, 85, 85, 85, 85, 165, 63, 0, 0, 0, 0, 0, 0, 224, 191, 0, 0, 0, 0, 0, 0, 240, 63};

.visible .entry _Z24iniciarYterminarIntegraldP11posParticlePfS1_S1_(
	.param .f64 _Z24iniciarYterminarIntegraldP11posParticlePfS1_S1__param_0,
	.param .u64 .ptr .align 1 _Z24iniciarYterminarIntegraldP11posParticlePfS1_S1__param_1,
	.param .u64 .ptr .align 1 _Z24iniciarYterminarIntegraldP11posParticlePfS1_S1__param_2,
	.param .u64 .ptr .align 1 _Z24iniciarYterminarIntegraldP11posParticlePfS1_S1__param_3,
	.param .u64 .ptr .align 1 _Z24iniciarYterminarIntegraldP11posParticlePfS1_S1__param_4
)
{
	.reg .pred 	%p<10>;
	.reg .b32 	%r<26>;
	.reg .b32 	%f<51>;
	.reg .b64 	%rd<43>;
	.reg .b64 	%fd<108>;

	ld.param.f64 	%fd14, [_Z24iniciarYterminarIntegraldP11posParticlePfS1_S1__param_0];
	ld.param.u64 	%rd6, [_Z24iniciarYterminarIntegraldP11posParticlePfS1_S1__param_1];
	ld.param.u64 	%rd7, [_Z24iniciarYterminarIntegraldP11posParticlePfS1_S1__param_2];
	ld.param.u64 	%rd8, [_Z24iniciarYterminarIntegraldP11posParticlePfS1_S1__param_3];
	ld.param.u64 	%rd9, [_Z24iniciarYterminarIntegraldP11posParticlePfS1_S1__param_4];
	cvta.to.global.u64 	%rd10, %rd9;
	cvta.to.global.u64 	%rd1, %rd8;
	cvta.to.global.u64 	%rd2, %rd7;
	cvta.to.global.u64 	%rd11, %rd6;
	add.s64 	%rd12, %rd11, 8;
	mov.f32 	%f2, 0f00000000;
	mul.rn.f32 	%f3, %f2, %f2;
	add.f32 	%f4, %f3, 0f00000000;
	fma.rn.f32 	%f5, %f3, 0f37CBAC00, 0fBAB607ED;
	fma.rn.f32 	%f6, %f5, %f3, 0f3D2AAABB;
	fma.rn.f32 	%f7, %f6, %f3, 0fBEFFFFFF;
	fma.rn.f32 	%f8, %f7, %f4, 0f3F800000;
	fma.rn.f32 	%f9, %f8, 0f3DCCCCCD, 0f3F000000;
	st.global.f32 	[%rd11], %f9;
	fma.rn.f32 	%f10, %f3, 0f00000000, 0f00000000;
	fma.rn.f32 	%f11, %f3, 0fB94D4153, 0f3C0885E4;
	fma.rn.f32 	%f12, %f11, %f3, 0fBE2AAAA8;
	fma.rn.f32 	%f13, %f12, %f10, 0f00000000;
	fma.rn.f32 	%f14, %f13, 0f3DCCCCCD, 0f3F000000;
	st.global.f32 	[%rd11+4], %f14;
	mov.b32 	%r10, 0;
	st.global.u32 	[%rd11+20], %r10;
	mov.f32 	%f15, 0f3F060A93;
	mul.rn.f32 	%f16, %f15, %f15;
	fma.rn.f32 	%f17, %f16, 0f3F060A93, 0f00000000;
	fma.rn.f32 	%f18, %f16, 0fB94D4153, 0f3C0885E4;
	fma.rn.f32 	%f19, %f18, %f16, 0fBE2AAAA8;
	fma.rn.f32 	%f20, %f19, %f17, 0f3F060A93;
	sub.f32 	%f21, %f2, %f20;
	fma.rn.f32 	%f22, %f21, 0f3DCCCCCD, 0f3F000000;
	st.global.f32 	[%rd11+12], %f22;
	add.f32 	%f23, %f16, 0f00000000;
	fma.rn.f32 	%f24, %f16, 0f37CBAC00, 0fBAB607ED;
	fma.rn.f32 	%f25, %f24, %f16, 0f3D2AAABB;
	fma.rn.f32 	%f26, %f25, %f16, 0fBEFFFFFF;
	fma.rn.f32 	%f27, %f26, %f23, 0f3F800000;
	fma.rn.f32 	%f28, %f27, 0f3DCCCCCD, 0f3F000000;
	st.global.f32 	[%rd11+16], %f28;
	st.global.u32 	[%rd11+32], %r10;
	mov.f32 	%f29, 0fBF060A90;
	mul.rn.f32 	%f30, %f29, %f29;
	fma.rn.f32 	%f31, %f30, 0fBF060A90, 0f00000000;
	fma.rn.f32 	%f32, %f30, 0fB94D4153, 0f3C0885E4;
	fma.rn.f32 	%f33, %f32, %f30, 0fBE2AAAA8;
	fma.rn.f32 	%f34, %f33, %f31, 0fBF060A90;
	fma.rn.f32 	%f35, %f34, 0f3DCCCCCD, 0f3F000000;
	st.global.f32 	[%rd11+24], %f35;
	add.f32 	%f36, %f30, 0f00000000;
	fma.rn.f32 	%f37, %f30, 0f37CBAC00, 0fBAB607ED;
	fma.rn.f32 	%f38, %f37, %f30, 0f3D2AAABB;
	fma.rn.f32 	%f39, %f38, %f30, 0fBEFFFFFF;
	fma.rn.f32 	%f40, %f39, %f36, 0f3F800000;
	sub.f32 	%f41, %f2, %f40;
	fma.rn.f32 	%f42, %f41, 0f3DCCCCCD, 0f3F000000;
	st.global.f32 	[%rd11+28], %f42;
	st.global.u32 	[%rd11+8], %r10;
	mov.b32 	%r11, 1065353216;
	st.global.u32 	[%rd11+44], %r11;
	{ // callseq 0, 0
	.param .b64 param0;
	st.param.b64 	[param0], 24;
	.param .b64 retval0;
	call.uni (retval0), 
	malloc, 
	(
	param0
	);
	ld.param.b64 	%rd13, [retval0];
	} // callseq 0
	{ // callseq 1, 0
	.param .b64 param0;
	st.param.b64 	[param0], 24;
	.param .b64 retval0;
	call.uni (retval0), 
	malloc, 
	(
	param0
	);
	ld.param.b64 	%rd15, [retval0];
	} // callseq 1
	{ // callseq 2, 0
	.param .b64 param0;
	st.param.b64 	[param0], 24;
	.param .b64 retval0;
	call.uni (retval0), 
	malloc, 
	(
	param0
	);
	ld.param.b64 	%rd17, [retval0];
	} // callseq 2
	{ // callseq 3, 0
	.param .b64 param0;
	st.param.b64 	[param0], 24;
	.param .b64 retval0;
	call.uni (retval0), 
	malloc, 
	(
	param0
	);
	ld.param.b64 	%rd19, [retval0];
	} // callseq 3
	ld.global.f32 	%f43, [%rd11];
	st.global.f32 	[%rd2], %f43;
	ld.global.f32 	%f44, [%rd11+4];
	st.global.f32 	[%rd1], %f44;
	ld.global.f32 	%f45, [%rd11+8];
	st.global.f32 	[%rd10], %f45;
	mov.u32 	%r1, %tid.x;
	cvt.rn.f32.f64 	%f1, %fd14;
	mul.wide.u32 	%rd21, %r1, 12;
	add.s64 	%rd3, %rd12, %rd21;
	st.global.f32 	[%rd3], %f1;
	setp.gt.u32 	%p1, %r1, 2;
	mul.wide.u32 	%rd22, %r1, 8;
	add.s64 	%rd4, %rd13, %rd22;
	add.s64 	%rd5, %rd15, %rd22;
	@%p1 bra 	$L__BB0_11;
	cvt.f64.f32 	%fd15, %f1;
	mul.f64 	%fd16, %fd15, 0d400921FB54442D18;
	div.rn.f64 	%fd1, %fd16, 0d4066800000000000;
	abs.f64 	%fd2, %fd1;
	setp.neu.f64 	%p2, %fd2, 0d7FF0000000000000;
	@%p2 bra 	$L__BB0_3;
	mov.f64 	%fd22, 0d0000000000000000;
	mul.rn.f64 	%fd105, %fd1, %fd22;
	mov.b32 	%r23, 0;
	bra.uni 	$L__BB0_5;
$L__BB0_3:
	mul.f64 	%fd17, %fd1, 0d3FE45F306DC9C883;
	cvt.rni.s32.f64 	%r23, %fd17;
	cvt.rn.f64.s32 	%fd18, %r23;
	fma.rn.f64 	%fd19, %fd18, 0dBFF921FB54442D18, %fd1;
	fma.rn.f64 	%fd20, %fd18, 0dBC91A62633145C00, %fd19;
	fma.rn.f64 	%fd105, %fd18, 0dB97B839A252049C0, %fd20;
	setp.ltu.f64 	%p3, %fd2, 0d41E0000000000000;
	@%p3 bra 	$L__BB0_5;
	{ // callseq 4, 0
	.param .b64 param0;
	st.param.f64 	[param0], %fd1;
	.param .align 16 .b8 retval0[16];
	call.uni (retval0), 
	__internal_trig_reduction_slowpathd, 
	(
	param0
	);
	ld.param.f64 	%fd105, [retval0];
	ld.param.b32 	%r23, [retval0+8];
	} // callseq 4
$L__BB0_5:
	shl.b32 	%r14, %r23, 6;
	cvt.u64.u32 	%rd23, %r14;
	and.b64  	%rd24, %rd23, 64;
	mov.u64 	%rd25, __cudart_sin_cos_coeffs;
	add.s64 	%rd26, %rd25, %rd24;
	mul.rn.f64 	%fd23, %fd105, %fd105;
	and.b32  	%r15, %r23, 1;
	setp.eq.b32 	%p4, %r15, 1;
	selp.f64 	%fd24, 0dBDA8FF8320FD8164, 0d3DE5DB65F9785EBA, %p4;
	ld.global.nc.v2.f64 	{%fd25, %fd26}, [%rd26];
	fma.rn.f64 	%fd27, %fd24, %fd23, %fd25;
	fma.rn.f64 	%fd28, %fd27, %fd23, %fd26;
	ld.global.nc.v2.f64 	{%fd29, %fd30}, [%rd26+16];
	fma.rn.f64 	%fd31, %fd28, %fd23, %fd29;
	fma.rn.f64 	%fd32, %fd31, %fd23, %fd30;
	ld.global.nc.v2.f64 	{%fd33, %fd34}, [%rd26+32];
	fma.rn.f64 	%fd35, %fd32, %fd23, %fd33;
	fma.rn.f64 	%fd36, %fd35, %fd23, %fd34;
	fma.rn.f64 	%fd37, %fd36, %fd105, %fd105;
	fma.rn.f64 	%fd38, %fd36, %fd23, 0d3FF0000000000000;
	selp.f64 	%fd39, %fd38, %fd37, %p4;
	and.b32  	%r16, %r23, 2;
	setp.eq.s32 	%p5, %r16, 0;
	mov.f64 	%fd40, 0d0000000000000000;
	sub.f64 	%fd41, %fd40, %fd39;
	selp.f64 	%fd42, %fd39, %fd41, %p5;
	st.f64 	[%rd4], %fd42;
	ld.global.f32 	%f46, [%rd3];
	cvt.f64.f32 	%fd43, %f46;
	mul.f64 	%fd44, %fd43, 0d400921FB54442D18;
	div.rn.f64 	%fd7, %fd44, 0d4066800000000000;
	abs.f64 	%fd8, %fd7;
	setp.neu.f64 	%p6, %fd8, 0d7FF0000000000000;
	@%p6 bra 	$L__BB0_7;
	mov.f64 	%fd50, 0d0000000000000000;
	mul.rn.f64 	%fd107, %fd7, %fd50;
	mov.b32 	%r25, 1;
	bra.uni 	$L__BB0_10;
$L__BB0_7:
	mul.f64 	%fd45, %fd7, 0d3FE45F306DC9C883;
	cvt.rni.s32.f64 	%r24, %fd45;
	cvt.rn.f64.s32 	%fd46, %r24;
	fma.rn.f64 	%fd47, %fd46, 0dBFF921FB54442D18, %fd7;
	fma.rn.f64 	%fd48, %fd46, 0dBC91A62633145C00, %fd47;
	fma.rn.f64 	%fd107, %fd46, 0dB97B839A252049C0, %fd48;
	setp.ltu.f64 	%p7, %fd8, 0d41E0000000000000;
	@%p7 bra 	$L__BB0_9;
	{ // callseq 5, 0
	.param .b64 param0;
	st.param.f64 	[param0], %fd7;
	.param .align 16 .b8 retval0[16];
	call.uni (retval0), 
	__internal_trig_reduction_slowpathd, 
	(
	param0
	);
	ld.param.f64 	%fd107, [retval0];
	ld.param.b32 	%r24, [retval0+8];
	} // callseq 5
$L__BB0_9:
	add.s32 	%r25, %r24, 1;
$L__BB0_10:
	shl.b32 	%r19, %r25, 6;
	cvt.u64.u32 	%rd27, %r19;
	and.b64  	%rd28, %rd27, 64;
	add.s64 	%rd30, %rd25, %rd28;
	mul.rn.f64 	%fd51, %fd107, %fd107;
	and.b32  	%r20, %r25, 1;
	setp.eq.b32 	%p8, %r20, 1;
	selp.f64 	%fd52, 0dBDA8FF8320FD8164, 0d3DE5DB65F9785EBA, %p8;
	ld.global.nc.v2.f64 	{%fd53, %fd54}, [%rd30];
	fma.rn.f64 	%fd55, %fd52, %fd51, %fd53;
	fma.rn.f64 	%fd56, %fd55, %fd51, %fd54;
	ld.global.nc.v2.f64 	{%fd57, %fd58}, [%rd30+16];
	fma.rn.f64 	%fd59, %fd56, %fd51, %fd57;
	fma.rn.f64 	%fd60, %fd59, %fd51, %fd58;
	ld.global.nc.v2.f64 	{%fd61, %fd62}, [%rd30+32];
	fma.rn.f64 	%fd63, %fd60, %fd51, %fd61;
	fma.rn.f64 	%fd64, %fd63, %fd51, %fd62;
	fma.rn.f64 	%fd65, %fd64, %fd107, %fd107;
	fma.rn.f64 	%fd66, %fd64, %fd51, 0d3FF0000000000000;
	selp.f64 	%fd67, %fd66, %fd65, %p8;
	and.b32  	%r21, %r25, 2;
	setp.eq.s32 	%p9, %r21, 0;
	mov.f64 	%fd68, 0d0000000000000000;
	sub.f64 	%fd69, %fd68, %fd67;
	selp.f64 	%fd70, %fd67, %fd69, %p9;
	st.f64 	[%rd5], %fd70;
$L__BB0_11:
	div.rn.f64 	%fd71, %fd14, 0d4008000000000000;
	cvt.rzi.s32.f64 	%r22, %fd71;
	ld.f64 	%fd72, [%rd4];
	mul.wide.s32 	%rd31, %r22, 8;
	add.s64 	%rd32, %rd4, %rd31;
	ld.f64 	%fd73, [%rd32];
	mul.f64 	%fd74, %fd73, 0d4040000000000000;
	fma.rn.f64 	%fd75, %fd72, 0d401C000000000000, %fd74;
	add.s64 	%rd33, %rd32, %rd31;
	ld.f64 	%fd76, [%rd33];
	fma.rn.f64 	%fd77, %fd76, 0d4028000000000000, %fd75;
	add.s64 	%rd34, %rd33, %rd31;
	ld.f64 	%fd78, [%rd34];
	fma.rn.f64 	%fd79, %fd78, 0d4040000000000000, %fd77;
	add.s64 	%rd35, %rd34, %rd31;
	ld.f64 	%fd80, [%rd35];
	mul.f64 	%fd81, %fd80, 0d401C000000000000;
	fma.rn.f64 	%fd82, %fd80, 0d401C000000000000, %fd81;
	cvt.rn.f64.s32 	%fd83, %r22;
	mul.f64 	%fd84, %fd82, %fd83;
	div.rn.f64 	%fd85, %fd84, 0d4046800000000000;
	add.f64 	%fd86, %fd79, %fd85;
	mul.wide.u32 	%rd36, %r1, 4;
	add.s64 	%rd37, %rd2, %rd36;
	ld.global.f32 	%f47, [%rd37];
	cvt.f64.f32 	%fd87, %f47;
	add.f64 	%fd88, %fd86, %fd87;
	cvt.rn.f32.f64 	%f48, %fd88;
	st.global.f32 	[%rd37], %f48;
	ld.f64 	%fd89, [%rd5];
	add.s64 	%rd38, %rd5, %rd31;
	ld.f64 	%fd90, [%rd38];
	mul.f64 	%fd91, %fd90, 0d4040000000000000;
	fma.rn.f64 	%fd92, %fd89, 0d401C000000000000, %fd91;
	add.s64 	%rd39, %rd38, %rd31;
	ld.f64 	%fd93, [%rd39];
	fma.rn.f64 	%fd94, %fd93, 0d4028000000000000, %fd92;
	add.s64 	%rd40, %rd39, %rd31;
	ld.f64 	%fd95, [%rd40];
	fma.rn.f64 	%fd96, %fd95, 0d4040000000000000, %fd94;
	add.s64 	%rd41, %rd40, %rd31;
	ld.f64 	%fd97, [%rd41];
	mul.f64 	%fd98, %fd97, 0d401C000000000000;
	fma.rn.f64 	%fd99, %fd97, 0d401C000000000000, %fd98;
	mul.f64 	%fd100, %fd99, %fd83;
	div.rn.f64 	%fd101, %fd100, 0d4046800000000000;
	add.f64 	%fd102, %fd96, %fd101;
	add.s64 	%rd42, %rd1, %rd36;
	ld.global.f32 	%f49, [%rd42];
	cvt.f64.f32 	%fd103, %f49;
	add.f64 	%fd104, %fd102, %fd103;
	cvt.rn.f32.f64 	%f50, %fd104;
	st.global.f32 	[%rd42], %f50;
	ret;

}
.func  (.param .align 16 .b8 func_retval0[16]) __internal_trig_reduction_slowpathd(
	.param .b64 __internal_trig_reduction_slowpathd_param_0
)
{
	.local .align 8 .b8 	__local_depot1[40];
	.reg .b64 	%SP;
	.reg .b64 	%SPL;
	.reg .pred 	%p<10>;
	.reg .b32 	%r<47>;
	.reg .b64 	%rd<74>;
	.reg .b64 	%fd<5>;

	mov.u64 	%SPL, __local_depot1;
	ld.param.f64 	%fd4, [__internal_trig_reduction_slowpathd_param_0];
	add.u64 	%rd1, %SPL, 0;
	{
	.reg .b32 %temp; 
	mov.b64 	{%temp, %r1}, %fd4;
	}
	shr.u32 	%r2, %r1, 20;
	and.b32  	%r3, %r2, 2047;
	setp.eq.s32 	%p1, %r3, 2047;
	mov.b32 	%r46, 0;
	@%p1 bra 	$L__BB1_9;
	add.s32 	%r20, %r3, -1024;
	mov.b64 	%rd20, %fd4;
	shl.b64 	%rd2, %rd20, 11;
	shr.u32 	%r4, %r20, 6;
	sub.s32 	%r45, 15, %r4;
	sub.s32 	%r21, 19, %r4;
	setp.lt.u32 	%p2, %r20, 128;
	selp.b32 	%r6, 18, %r21, %p2;
	setp.ge.s32 	%p3, %r45, %r6;
	mov.b64 	%rd70, 0;
	@%p3 bra 	$L__BB1_4;
	add.s32 	%r23, %r6, %r4;
	neg.s32 	%r43, %r23;
	or.b64  	%rd3, %rd2, -9223372036854775808;
	mov.b64 	%rd70, 0;
	mov.b32 	%r42, 0;
	mov.u64 	%rd25, __cudart_i2opi_d;
	mov.u32 	%r44, %r45;
$L__BB1_3:
	.pragma "nounroll";
	mul.wide.s32 	%rd22, %r42, 8;
	add.s64 	%rd23, %rd1, %rd22;
	mul.wide.s32 	%rd24, %r44, 8;
	add.s64 	%rd26, %rd25, %rd24;
	ld.global.nc.u64 	%rd27, [%rd26];
	{
	.reg .u32 %r0, %r1, %r2, %r3, %alo, %ahi, %blo, %bhi, %clo, %chi;
	mov.b64 	{%alo,%ahi}, %rd27;
	mov.b64 	{%blo,%bhi}, %rd3;
	mov.b64 	{%clo,%chi}, %rd70;
	mad.lo.cc.u32 	%r0, %alo, %blo, %clo;
	madc.hi.cc.u32 	%r1, %alo, %blo, %chi;
	madc.hi.u32 	%r2, %alo, %bhi, 0;
	mad.lo.cc.u32 	%r1, %alo, %bhi, %r1;
	madc.hi.cc.u32 	%r2, %ahi, %blo, %r2;
	madc.hi.u32 	%r3, %ahi, %bhi, 0;
	mad.lo.cc.u32 	%r1, %ahi, %blo, %r1;
	madc.lo.cc.u32 	%r2, %ahi, %bhi, %r2;
	addc.u32 	%r3, %r3, 0;
	mov.b64 	%rd28, {%r0,%r1};
	mov.b64 	%rd70, {%r2,%r3};
	}
	st.local.u64 	[%rd23], %rd28;
	add.s32 	%r44, %r44, 1;
	add.s32 	%r43, %r43, 1;
	add.s32 	%r42, %r42, 1;
	setp.ne.s32 	%p4, %r43, -15;
	mov.u32 	%r45, %r6;
	@%p4 bra 	$L__BB1_3;
$L__BB1_4:
	cvt.s64.s32 	%rd29, %r45;
	cvt.u64.u32 	%rd30, %r4;
	add.s64 	%rd31, %rd30, %rd29;
	shl.b64 	%rd32, %rd31, 3;
	add.s64 	%rd33, %rd1, %rd32;
	st.local.u64 	[%rd33+-120], %rd70;
	and.b32  	%r15, %r2, 63;
	ld.local.u64 	%rd72, [%rd1+16];
	ld.local.u64 	%rd71, [%rd1+24];
	setp.eq.s32 	%p5, %r15, 0;
	@%p5 bra 	$L__BB1_6;
	shl.b64 	%rd34, %rd71, %r15;
	shr.u64 	%rd35, %rd72, 1;
	xor.b32  	%r24, %r15, 63;
	shr.u64 	%rd36, %rd35, %r24;
	or.b64  	%rd71, %rd34, %rd36;
	ld.local.u64 	%rd37, [%rd1+8];
	shl.b64 	%rd38, %rd72, %r15;
	shr.u64 	%rd39, %rd37, 1;
	shr.u64 	%rd40, %rd39, %r24;
	or.b64  	%rd72, %rd38, %rd40;
$L__BB1_6:
	and.b32  	%r25, %r1, -2147483648;
	shr.u64 	%rd41, %rd71, 62;
	cvt.u32.u64 	%r26, %rd41;
	mov.b64 	{%r27, %r28}, %rd71;
	mov.b64 	{%r29, %r30}, %rd72;
	shf.l.wrap.b32 	%r31, %r30, %r27, 2;
	shf.l.wrap.b32 	%r32, %r27, %r28, 2;
	mov.b64 	%rd42, {%r31, %r32};
	shl.b64 	%rd43, %rd72, 2;
	shr.u64 	%rd44, %rd42, 63;
	cvt.u32.u64 	%r33, %rd44;
	add.s32 	%r34, %r33, %r26;
	setp.eq.s32 	%p6, %r25, 0;
	neg.s32 	%r35, %r34;
	selp.b32 	%r46, %r34, %r35, %p6;
	setp.gt.s64 	%p7, %rd42, -1;
	mov.b64 	%rd45, 0;
	{
	.reg .u32 %r0, %r1, %r2, %r3, %a0, %a1, %a2, %a3, %b0, %b1, %b2, %b3;
	mov.b64 	{%a0,%a1}, %rd45;
	mov.b64 	{%a2,%a3}, %rd45;
	mov.b64 	{%b0,%b1}, %rd43;
	mov.b64 	{%b2,%b3}, %rd42;
	sub.cc.u32 	%r0, %a0, %b0;
	subc.cc.u32 	%r1, %a1, %b1;
	subc.cc.u32 	%r2, %a2, %b2;
	subc.u32 	%r3, %a3, %b3;
	mov.b64 	%rd46, {%r0,%r1};
	mov.b64 	%rd47, {%r2,%r3};
	}
	xor.b32  	%r36, %r25, -2147483648;
	selp.b64 	%rd73, %rd42, %rd47, %p7;
	selp.b64 	%rd14, %rd43, %rd46, %p7;
	selp.b32 	%r17, %r25, %r36, %p7;
	clz.b64 	%r37, %rd73;
	cvt.u64.u32 	%rd15, %r37;
	setp.eq.s32 	%p8, %r37, 0;
	@%p8 bra 	$L__BB1_8;
	cvt.u32.u64 	%r38, %rd15;
	and.b32  	%r39, %r38, 63;
	shl.b64 	%rd48, %rd73, %r39;
	shr.u64 	%rd49, %rd14, 1;
	not.b32 	%r40, %r38;
	and.b32  	%r41, %r40, 63;
	shr.u64 	%rd50, %rd49, %r41;
	or.b64  	%rd73, %rd48, %rd50;
$L__BB1_8:
	mov.b64 	%rd51, -3958705157555305931;
	{
	.reg .u32 %r0, %r1, %r2, %r3, %alo, %ahi, %blo, %bhi;
	mov.b64 	{%alo,%ahi}, %rd73;
	mov.b64 	{%blo,%bhi}, %rd51;
	mul.lo.u32 	%r0, %alo, %blo;
	mul.hi.u32 	%r1, %alo, %blo;
	mad.lo.cc.u32 	%r1, %alo, %bhi, %r1;
	madc.hi.u32 	%r2, %alo, %bhi, 0;
	mad.lo.cc.u32 	%r1, %ahi, %blo, %r1;
	madc.hi.cc.u32 	%r2, %ahi, %blo, %r2;
	madc.hi.u32 	%r3, %ahi, %bhi, 0;
	mad.lo.cc.u32 	%r2, %ahi, %bhi, %r2;
	addc.u32 	%r3, %r3, 0;
	mov.b64 	%rd52, {%r0,%r1};
	mov.b64 	%rd53, {%r2,%r3};
	}
	setp.gt.s64 	%p9, %rd53, 0;
	{
	.reg .u32 %r0, %r1, %r2, %r3, %a0, %a1, %a2, %a3, %b0, %b1, %b2, %b3;
	mov.b64 	{%a0,%a1}, %rd52;
	mov.b64 	{%a2,%a3}, %rd53;
	mov.b64 	{%b0,%b1}, %rd52;
	mov.b64 	{%b2,%b3}, %rd53;
	add.cc.u32 	%r0, %a0, %b0;
	addc.cc.u32 	%r1, %a1, %b1;
	addc.cc.u32 	%r2, %a2, %b2;
	addc.u32 	%r3, %a3, %b3;
	mov.b64 	%rd54, {%r0,%r1};
	mov.b64 	%rd55, {%r2,%r3};
	}
	selp.b64 	%rd56, %rd55, %rd53, %p9;
	selp.s64 	%rd57, -1, 0, %p9;
	sub.s64 	%rd58, %rd57, %rd15;
	cvt.u64.u32 	%rd59, %r17;
	shl.b64 	%rd60, %rd59, 32;
	add.s64 	%rd61, %rd56, 1;
	shr.u64 	%rd62, %rd61, 10;
	add.s64 	%rd63, %rd62, 1;
	shr.u64 	%rd64, %rd63, 1;
	shl.b64 	%rd65, %rd58, 52;
	add.s64 	%rd66, %rd65, %rd64;
	add.s64 	%rd67, %rd66, 4602678819172646912;
	or.b64  	%rd68, %rd67, %rd60;
	mov.b64 	%fd4, %rd68;
$L__BB1_9:
	st.param.f64 	[func_retval0], %fd4;
	st.param.b32 	[func_retval0+8], %r46;
	ret;

}


// ===== COMPILED SASS (sm_100) =====

	.target	sm_100

	.elftype	@"ET_EXEC"


//--------------------- .note.nv.tkinfo           --------------------------
	.section	.note.nv.tkinfo,"",@"SHT_NOTE"
	.sectionflags	@"SHF_NOTE_NV_TKINFO"
	.tkinfo
        /*0018*/ 	.word	0x00000002
        /*0030*/ 	.string	""
        /*0030*/ 	.string	"ptxas"
        /*0030*/ 	.string	"Cuda compilation tools, release 13.0, V13.0.88"
        /*0030*/ 	.string	"Build cuda_13.0.r13.0/compiler.36424714_0"
        /*0030*/ 	.string	"-arch sm_100 -m 64 "



//--------------------- .note.nv.cuinfo           --------------------------
	.section	.note.nv.cuinfo,"",@"SHT_NOTE"
	.sectionflags	@"SHF_NOTE_NV_CUINFO"
        /*0018*/ 	.short	0x0002
        /*001a*/ 	.short	0x0064
        /*001c*/ 	.short	0x0082
	.zero		2


//--------------------- .nv.info                  --------------------------
	.section	.nv.info,"",@"SHT_CUDA_INFO"
	.align	4


	//----- nvinfo : EIATTR_REGCOUNT
	.align		4
        /*0000*/ 	.byte	0x04, 0x2f
        /*0002*/ 	.short	(.L_3 - .L_2)
	.align		4
.L_2:
        /*0004*/ 	.word	index@(_Z24iniciarYterminarIntegraldP11posParticlePfS1_S1_)
        /*0008*/ 	.word	0x00000022


	//----- nvinfo : EIATTR_FRAME_SIZE
	.align		4
.L_3:
        /*000c*/ 	.byte	0x04, 0x11
        /*000e*/ 	.short	(.L_5 - .L_4)
	.align		4
.L_4:
        /*0010*/ 	.word	index@($_Z24iniciarYterminarIntegraldP11posParticlePfS1_S1_$__internal_trig_reduction_slowpathd)
        /*0014*/ 	.word	0x00000028


	//----- nvinfo : EIATTR_FRAME_SIZE
	.align		4
.L_5:
        /*0018*/ 	.byte	0x04, 0x11
        /*001a*/ 	.short	(.L_7 - .L_6)
	.align		4
.L_6:
        /*001c*/ 	.word	index@($__internal_0_$__cuda_sm20_div_rn_f64_full)
        /*0020*/ 	.word	0x00000028


	//----- nvinfo : EIATTR_FRAME_SIZE
	.align		4
.L_7:
        /*0024*/ 	.byte	0x04, 0x11
        /*0026*/ 	.short	(.L_9 - .L_8)
	.align		4
.L_8:
        /*0028*/ 	.word	index@(_Z24iniciarYterminarIntegraldP11posParticlePfS1_S1_)
        /*002c*/ 	.word	0x00000028


	//----- nvinfo : EIATTR_MIN_STACK_SIZE
	.align		4
.L_9:
        /*0030*/ 	.byte	0x04, 0x12
        /*0032*/ 	.short	(.L_11 - .L_10)
	.align		4
.L_10:
        /*0034*/ 	.word	index@(_Z24iniciarYterminarIntegraldP11posParticlePfS1_S1_)
        /*0038*/ 	.word	0x00000028
.L_11:


//--------------------- .nv.compat                --------------------------
	.section	.nv.compat,"",@"SHT_CUDA_COMPAT_INFO"
	.align	4
        /*0000*/ 	.byte	0x02, 0x09, 0x00, 0x00, 0x02, 0x02, 0x01, 0x00, 0x02, 0x05, 0x05, 0x00, 0x03, 0x07, 0x01, 0x01
        /*0010*/ 	.byte	0x02, 0x03, 0x00, 0x00, 0x02, 0x06, 0x01, 0x00, 0x04, 0x0b, 0x08, 0x00, 0x01, 0x00, 0x00, 0x00
        /*0020*/ 	.byte	0x00, 0x00, 0x00, 0x00


//--------------------- .nv.info._Z24iniciarYterminarIntegraldP11posParticlePfS1_S1_ --------------------------
	.section	.nv.info._Z24iniciarYterminarIntegraldP11posParticlePfS1_S1_,"",@"SHT_CUDA_INFO"
	.sectionflags	@""
	.align	4


	//----- nvinfo : EIATTR_CUDA_API_VERSION
	.align		4
        /*0000*/ 	.byte	0x04, 0x37
        /*0002*/ 	.short	(.L_13 - .L_12)
.L_12:
        /*0004*/ 	.word	0x00000082


	//----- nvinfo : EIATTR_KPARAM_INFO
	.align		4
.L_13:
        /*0008*/ 	.byte	0x04, 0x17
        /*000a*/ 	.short	(.L_15 - .L_14)
.L_14:
        /*000c*/ 	.word	0x00000000
        /*0010*/ 	.short	0x0004
        /*0012*/ 	.short	0x0020
        /*0014*/ 	.byte	0x00, 0xf5, 0x21, 0x00


	//----- nvinfo : EIATTR_KPARAM_INFO
	.align		4
.L_15:
        /*0018*/ 	.byte	0x04, 0x17
        /*001a*/ 	.short	(.L_17 - .L_16)
.L_16:
        /*001c*/ 	.word	0x00000000
        /*0020*/ 	.short	0x0003
        /*0022*/ 	.short	0x0018
        /*0024*/ 	.byte	0x00, 0xf5, 0x21, 0x00


	//----- nvinfo : EIATTR_KPARAM_INFO
	.align		4
.L_17:
        /*0028*/ 	.byte	0x04, 0x17
        /*002a*/ 	.short	(.L_19 - .L_18)
.L_18:
        /*002c*/ 	.word	0x00000000
        /*0030*/ 	.short	0x0002
        /*0032*/ 	.short	0x0010
        /*0034*/ 	.byte	0x00, 0xf5, 0x21, 0x00


	//----- nvinfo : EIATTR_KPARAM_INFO
	.align		4
.L_19:
        /*0038*/ 	.byte	0x04, 0x17
        /*003a*/ 	.short	(.L_21 - .L_20)
.L_20:
        /*003c*/ 	.word	0x00000000
        /*0040*/ 	.short	0x0001
        /*0042*/ 	.short	0x0008
        /*0044*/ 	.byte	0x00, 0xf5, 0x21, 0x00


	//----- nvinfo : EIATTR_KPARAM_INFO
	.align		4
.L_21:
        /*0048*/ 	.byte	0x04, 0x17
        /*004a*/ 	.short	(.L_23 - .L_22)
.L_22:
        /*004c*/ 	.word	0x00000000
        /*0050*/ 	.short	0x0000
        /*0052*/ 	.short	0x0000
        /*0054*/ 	.byte	0x00, 0xf0, 0x21, 0x00


	//----- nvinfo : EIATTR_SPARSE_MMA_MASK
	.align		4
.L_23:
        /*0058*/ 	.byte	0x03, 0x50
        /*005a*/ 	.short	0x0000


	//----- nvinfo : EIATTR_MAXREG_COUNT
	.align		4
        /*005c*/ 	.byte	0x03, 0x1b
        /*005e*/ 	.short	0x00ff


	//----- nvinfo : EIATTR_EXTERNS
	.align		4
        /*0060*/ 	.byte	0x04, 0x0f
        /*0062*/ 	.short	(.L_25 - .L_24)


	//   ....[0]....
	.align		4
.L_24:
        /*0064*/ 	.word	index@(malloc)


	//----- nvinfo : EIATTR_MERCURY_ISA_VERSION
	.align		4
.L_25:
        /*0068*/ 	.byte	0x03, 0x5f
        /*006a*/ 	.short	0x0101


	//----- nvinfo : EIATTR_VRC_CTA_INIT_COUNT
	.align		4
        /*006c*/ 	.byte	0x02, 0x4a
	.zero		1
	.zero		1


	//----- nvinfo : EIATTR_SYSCALL_OFFSETS
	.align		4
        /*0070*/ 	.byte	0x04, 0x46
        /*0072*/ 	.short	(.L_27 - .L_26)


	//   ....[0]....
.L_26:
        /*0074*/ 	.word	0x00000390


	//   ....[1]....
        /*0078*/ 	.word	0x00000400


	//   ....[2]....
        /*007c*/ 	.word	0x00000470


	//   ....[3]....
        /*0080*/ 	.word	0x000004f0


	//----- nvinfo : EIATTR_EXIT_INSTR_OFFSETS
	.align		4
.L_27:
        /*0084*/ 	.byte	0x04, 0x1c
        /*0086*/ 	.short	(.L_29 - .L_28)


	//   ....[0]....
.L_28:
        /*0088*/ 	.word	0x000018a0


	//----- nvinfo : EIATTR_CRS_STACK_SIZE
	.align		4
.L_29:
        /*008c*/ 	.byte	0x04, 0x1e
        /*008e*/ 	.short	(.L_31 - .L_30)
.L_30:
        /*0090*/ 	.word	0x00000000


	//----- nvinfo : EIATTR_CBANK_PARAM_SIZE
	.align		4
.L_31:
        /*0094*/ 	.byte	0x03, 0x19
        /*0096*/ 	.short	0x0028


	//----- nvinfo : EIATTR_PARAM_CBANK
	.align		4
        /*0098*/ 	.byte	0x04, 0x0a
        /*009a*/ 	.short	(.L_33 - .L_32)
	.align		4
.L_32:
        /*009c*/ 	.word	index@(.nv.constant0._Z24iniciarYterminarIntegraldP11posParticlePfS1_S1_)
        /*00a0*/ 	.short	0x0380
        /*00a2*/ 	.short	0x0028


	//----- nvinfo : EIATTR_SW_WAR
	.align		4
.L_33:
        /*00a4*/ 	.byte	0x04, 0x36
        /*00a6*/ 	.short	(.L_35 - .L_34)
.L_34:
        /*00a8*/ 	.word	0x00000008
.L_35:


//--------------------- .nv.callgraph             --------------------------
	.section	.nv.callgraph,"",@"SHT_CUDA_CALLGRAPH"
	.align	4
	.sectionentsize	8
	.align		4
        /*0000*/ 	.word	0x00000000
	.align		4
        /*0004*/ 	.word	0xffffffff
	.align		4
        /*0008*/ 	.word	index@(_Z24iniciarYterminarIntegraldP11posParticlePfS1_S1_)
	.align		4
        /*000c*/ 	.word	index@(malloc)
	.align		4
        /*0010*/ 	.word	0x00000000
	.align		4
        /*0014*/ 	.word	0xfffffffe
	.align		4
        /*0018*/ 	.word	0x00000000
	.align		4
        /*001c*/ 	.word	0xfffffffd
	.align		4
        /*0020*/ 	.word	0x00000000
	.align		4
        /*0024*/ 	.word	0xfffffffc


//--------------------- .nv.constant4             --------------------------
	.section	.nv.constant4,"a",@progbits
	.align	8
	.align		8
.nv.constant4:
        /*0000*/ 	.dword	malloc
	.align		8
        /*0008*/ 	.dword	__cudart_i2opi_d
	.align		8
        /*0010*/ 	.dword	__cudart_sin_cos_coeffs


//--------------------- .text._Z24iniciarYterminarIntegraldP11posParticlePfS1_S1_ --------------------------
	.section	.text._Z24iniciarYterminarIntegraldP11posParticlePfS1_S1_,"ax",@progbits
	.align	128
        .global         _Z24iniciarYterminarIntegraldP11posParticlePfS1_S1_
        .type           _Z24iniciarYterminarIntegraldP11posParticlePfS1_S1_,@function
        .size           _Z24iniciarYterminarIntegraldP11posParticlePfS1_S1_,(.L_x_34 - _Z24iniciarYterminarIntegraldP11posParticlePfS1_S1_)
        .other          _Z24iniciarYterminarIntegraldP11posParticlePfS1_S1_,@"STO_CUDA_ENTRY STV_DEFAULT"
_Z24iniciarYterminarIntegraldP11posParticlePfS1_S1_:
.text._Z24iniciarYterminarIntegraldP11posParticlePfS1_S1_:
[----:B------:R-:W0:Y:S01]  /*0000*/  LDC R1, c[0x0][0x37c] ;  /* 0x0000df00ff017b82 */ /* 0x000e220000000800 */
[----:B------:R-:W-:Y:S02]  /*0010*/  IMAD.MOV.U32 R8, RZ, RZ, 0x394d4153 ;  /* 0x394d4153ff087424 */ /* 0x000fe400078e00ff */
[----:B------:R-:W-:Y:S01]  /*0020*/  FFMA R0, RZ, RZ, RZ ;  /* 0x000000ffff007223 */ /* 0x000fe200000000ff */
[----:B------:R-:W-:Y:S01]  /*0030*/  IMAD.MOV.U32 R4, RZ, RZ, 0x3e8c5e25 ;  /* 0x3e8c5e25ff047424 */ /* 0x000fe200078e00ff */
[----:B------:R-:W1:Y:S01]  /*0040*/  LDCU.64 UR36, c[0x0][0x358] ;  /* 0x00006b00ff2477ac */ /* 0x000e620008000a00 */
[----:B------:R-:W-:Y:S01]  /*0050*/  FFMA R2, RZ, -R8, 0.0083327032625675201416 ;  /* 0x3c0885e4ff027423 */ /* 0x000fe20000000808 */
[----:B------:R-:W-:Y:S02]  /*0060*/  IMAD.MOV.U32 R12, RZ, RZ, 0x37cbac00 ;  /* 0x37cbac00ff0c7424 */ /* 0x000fe400078e00ff */
[----:B------:R-:W-:Y:S01]  /*0070*/  FFMA R3, -R8, R4, 0.0083327032625675201416 ;  /* 0x3c0885e408037423 */ /* 0x000fe20000000104 */
[----:B------:R-:W-:Y:S01]  /*0080*/  FFMA R5, R4, 0.52359884977340698242, RZ ;  /* 0x3f060a9304057823 */ /* 0x000fe200000000ff */
[----:B------:R-:W-:-:S02]  /*0090*/  IMAD.MOV.U32 R13, RZ, RZ, 0x3dcccccd ;  /* 0x3dcccccdff0d7424 */ /* 0x000fc400078e00ff */
[-C--:B------:R-:W-:Y:S01]  /*00a0*/  FFMA R9, R12, R4.reuse, -0.0013887860113754868507 ;  /* 0xbab607ed0c097423 */ /* 0x080fe20000000004 */
[----:B------:R-:W-:Y:S01]  /*00b0*/  FFMA R6, R3, R4, -0.16666662693023681641 ;  /* 0xbe2aaaa803067423 */ /* 0x000fe20000000004 */
[----:B------:R-:W-:Y:S01]  /*00c0*/  FFMA R3, RZ, R2, -0.16666662693023681641 ;  /* 0xbe2aaaa8ff037423 */ /* 0x000fe20000000002 */
[----:B------:R-:W-:Y:S02]  /*00d0*/  IMAD.MOV.U32 R15, RZ, RZ, 0x3f800000 ;  /* 0x3f800000ff0f7424 */ /* 0x000fe400078e00ff */
[----:B------:R-:W-:Y:S01]  /*00e0*/  FFMA R9, R9, R4, 0.041666727513074874878 ;  /* 0x3d2aaabb09097423 */ /* 0x000fe20000000004 */
[----:B------:R-:W-:Y:S01]  /*00f0*/  FFMA R7, R5, R6, 0.52359884977340698242 ;  /* 0x3f060a9305077423 */ /* 0x000fe20000000006 */
[----:B------:R-:W-:Y:S02]  /*0100*/  IMAD.MOV.U32 R5, RZ, RZ, 0x3e8c5e1e ;  /* 0x3e8c5e1eff057424 */ /* 0x000fe400078e00ff */
[----:B------:R-:W-:Y:S01]  /*0110*/  FFMA R6, R0, R3, RZ ;  /* 0x0000000300067223 */ /* 0x000fe200000000ff */
[----:B------:R-:W-:Y:S01]  /*0120*/  FFMA R9, R9, R4, -0.4999999701976776123 ;  /* 0xbeffffff09097423 */ /* 0x000fe20000000004 */
[----:B------:R-:W1:Y:S01]  /*0130*/  LDC.64 R2, c[0x0][0x388] ;  /* 0x0000e200ff027b82 */ /* 0x000e620000000a00 */
[-C--:B------:R-:W-:Y:S01]  /*0140*/  FFMA R0, -R8, R5.reuse, 0.0083327032625675201416 ;  /* 0x3c0885e408007423 */ /* 0x080fe20000000105 */
[-C--:B------:R-:W-:Y:S01]  /*0150*/  FFMA R10, R12, R5.reuse, -0.0013887860113754868507 ;  /* 0xbab607ed0c0a7423 */ /* 0x080fe20000000005 */
[----:B------:R-:W-:Y:S01]  /*0160*/  FFMA R8, R5, -0.52359867095947265625, RZ ;  /* 0xbf060a9005087823 */ /* 0x000fe200000000ff */
[----:B------:R-:W-:Y:S01]  /*0170*/  FADD R7, RZ, -R7 ;  /* 0x80000007ff077221 */ /* 0x000fe20000000000 */
[-C--:B------:R-:W-:Y:S01]  /*0180*/  FFMA R11, R0, R5.reuse, -0.16666662693023681641 ;  /* 0xbe2aaaa8000b7423 */ /* 0x080fe20000000005 */
[----:B------:R-:W-:Y:S01]  /*0190*/  FFMA R0, RZ, R12, -0.0013887860113754868507 ;  /* 0xbab607edff007423 */ /* 0x000fe2000000000c */
[----:B------:R-:W-:Y:S01]  /*01a0*/  FFMA R10, R10, R5, 0.041666727513074874878 ;  /* 0x3d2aaabb0a0a7423 */ /* 0x000fe20000000005 */
[----:B------:R-:W-:Y:S01]  /*01b0*/  FFMA R17, R6, R13, 0.5 ;  /* 0x3f00000006117423 */ /* 0x000fe2000000000d */
[----:B------:R-:W-:Y:S01]  /*01c0*/  FFMA R8, R8, R11, -0.52359867095947265625 ;  /* 0xbf060a9008087423 */ /* 0x000fe2000000000b */
[----:B------:R-:W-:Y:S01]  /*01d0*/  FFMA R0, RZ, R0, 0.041666727513074874878 ;  /* 0x3d2aaabbff007423 */ /* 0x000fe20000000000 */
[----:B------:R-:W-:Y:S01]  /*01e0*/  FFMA R10, R10, R5, -0.4999999701976776123 ;  /* 0xbeffffff0a0a7423 */ /* 0x000fe20000000005 */
[----:B------:R-:W-:Y:S01]  /*01f0*/  FFMA R11, R9, R4, 1 ;  /* 0x3f800000090b7423 */ /* 0x000fe20000000004 */
[----:B------:R-:W-:Y:S01]  /*0200*/  FFMA R9, R7, R13, 0.5 ;  /* 0x3f00000007097423 */ /* 0x000fe2000000000d */
[----:B------:R-:W-:Y:S01]  /*0210*/  FFMA R0, RZ, R0, -0.4999999701976776123 ;  /* 0xbeffffffff007423 */ /* 0x000fe20000000000 */
[----:B------:R-:W-:Y:S01]  /*0220*/  FFMA R10, R10, R5, 1 ;  /* 0x3f8000000a0a7423 */ /* 0x000fe20000000005 */
[-C--:B------:R-:W-:Y:S01]  /*0230*/  FFMA R5, R8, R13.reuse, 0.5 ;  /* 0x3f00000008057423 */ /* 0x080fe2000000000d */
[----:B------:R-:W-:Y:S01]  /*0240*/  FFMA R11, R11, R13, 0.5 ;  /* 0x3f0000000b0b7423 */ /* 0x000fe2000000000d */
[----:B------:R-:W-:Y:S01]  /*0250*/  FFMA R0, RZ, R0, 1 ;  /* 0x3f800000ff007423 */ /* 0x000fe20000000000 */
[----:B------:R-:W-:Y:S01]  /*0260*/  FADD R10, RZ, -R10 ;  /* 0x8000000aff0a7221 */ /* 0x000fe20000000000 */
[----:B------:R-:W-:Y:S01]  /*0270*/  MOV R24, 0x0 ;  /* 0x0000000000187802 */ /* 0x000fe20000000f00 */
[----:B0-----:R-:W-:-:S02]  /*0280*/  VIADD R1, R1, 0xffffffd8 ;  /* 0xffffffd801017836 */ /* 0x001fc40000000000 */
[-C--:B------:R-:W-:Y:S01]  /*0290*/  FFMA R7, R0, R13.reuse, 0.5 ;  /* 0x3f00000000077423 */ /* 0x080fe2000000000d */
[----:B------:R-:W-:Y:S01]  /*02a0*/  FFMA R13, R10, R13, 0.5 ;  /* 0x3f0000000a0d7423 */ /* 0x000fe2000000000d */
[----:B-1----:R0:W-:Y:S01]  /*02b0*/  STG.E desc[UR36][R2.64+0x2c], R15 ;  /* 0x00002c0f02007986 */ /* 0x0021e2000c101924 */
[----:B------:R-:W-:-:S03]  /*02c0*/  IMAD.MOV.U32 R4, RZ, RZ, 0x18 ;  /* 0x00000018ff047424 */ /* 0x000fc600078e00ff */
[----:B------:R-:W-:Y:S04]  /*02d0*/  STG.E desc[UR36][R2.64+0x4], R17 ;  /* 0x0000041102007986 */ /* 0x000fe8000c101924 */
[----:B------:R-:W-:Y:S04]  /*02e0*/  STG.E desc[UR36][R2.64+0xc], R9 ;  /* 0x00000c0902007986 */ /* 0x000fe8000c101924 */
[----:B------:R-:W-:Y:S01]  /*02f0*/  STG.E desc[UR36][R2.64+0x10], R11 ;  /* 0x0000100b02007986 */ /* 0x000fe2000c101924 */
[----:B0-----:R0:W1:Y:S03]  /*0300*/  LDC.64 R14, c[0x4][R24] ;  /* 0x01000000180e7b82 */ /* 0x0010660000000a00 */
[----:B------:R-:W-:Y:S04]  /*0310*/  STG.E desc[UR36][R2.64], R7 ;  /* 0x0000000702007986 */ /* 0x000fe8000c101924 */
[----:B------:R-:W-:Y:S04]  /*0320*/  STG.E desc[UR36][R2.64+0x14], RZ ;  /* 0x000014ff02007986 */ /* 0x000fe8000c101924 */
[----:B------:R-:W-:Y:S04]  /*0330*/  STG.E desc[UR36][R2.64+0x20], RZ ;  /* 0x000020ff02007986 */ /* 0x000fe8000c101924 */
[----:B------:R-:W-:Y:S04]  /*0340*/  STG.E desc[UR36][R2.64+0x8], RZ ;  /* 0x000008ff02007986 */ /* 0x000fe8000c101924 */
[----:B------:R-:W-:Y:S04]  /*0350*/  STG.E desc[UR36][R2.64+0x1c], R13 ;  /* 0x00001c0d02007986 */ /* 0x000fe8000c101924 */
[----:B------:R2:W-:Y:S02]  /*0360*/  STG.E desc[UR36][R2.64+0x18], R5 ;  /* 0x0000180502007986 */ /* 0x0005e4000c101924 */
[----:B0-2---:R-:W-:-:S07]  /*0370*/  IMAD.MOV.U32 R5, RZ, RZ, RZ ;  /* 0x000000ffff057224 */ /* 0x005fce00078e00ff */
[----:B------:R-:W-:-:S07]  /*0380*/  LEPC R20, `(.L_x_0) ;  /* 0x000000001014794e */ /* 0x000fce0000000000 */
[----:B-1----:R-:W-:Y:S05]  /*0390*/  CALL.ABS.NOINC R14 ;  /* 0x000000000e007343 */ /* 0x002fea0003c00000 */
.L_x_0:
[----:B------:R0:W1:Y:S01]  /*03a0*/  LDC.64 R2, c[0x4][R24] ;  /* 0x0100000018027b82 */ /* 0x0000620000000a00 */
[----:B------:R-:W-:Y:S02]  /*03b0*/  IMAD.MOV.U32 R18, RZ, RZ, R4 ;  /* 0x000000ffff127224 */ /* 0x000fe400078e0004 */
[----:B------:R-:W-:Y:S02]  /*03c0*/  IMAD.MOV.U32 R19, RZ, RZ, R5 ;  /* 0x000000ffff137224 */ /* 0x000fe400078e0005 */
[----:B------:R-:W-:Y:S02]  /*03d0*/  IMAD.MOV.U32 R4, RZ, RZ, 0x18 ;  /* 0x00000018ff047424 */ /* 0x000fe400078e00ff */
[----:B------:R-:W-:-:S07]  /*03e0*/  IMAD.MOV.U32 R5, RZ, RZ, RZ ;  /* 0x000000ffff057224 */ /* 0x000fce00078e00ff */
[----:B------:R-:W-:-:S07]  /*03f0*/  LEPC R20, `(.L_x_1) ;  /* 0x000000001014794e */ /* 0x000fce0000000000 */
[----:B01----:R-:W-:Y:S05]  /*0400*/  CALL.ABS.NOINC R2 ;  /* 0x0000000002007343 */ /* 0x003fea0003c00000 */
.L_x_1:
[----:B------:R0:W1:Y:S01]  /*0410*/  LDC.64 R2, c[0x4][R24] ;  /* 0x0100000018027b82 */ /* 0x0000620000000a00 */
[----:B------:R-:W-:Y:S02]  /*0420*/  IMAD.MOV.U32 R16, RZ, RZ, R4 ;  /* 0x000000ffff107224 */ /* 0x000fe400078e0004 */
[----:B------:R-:W-:Y:S02]  /*0430*/  HFMA2 R4, -RZ, RZ, 0, 1.430511474609375e-06 ;  /* 0x00000018ff047431 */ /* 0x000fe400000001ff */
[----:B------:R-:W-:Y:S02]  /*0440*/  IMAD.MOV.U32 R17, RZ, RZ, R5 ;  /* 0x000000ffff117224 */ /* 0x000fe400078e0005 */
[----:B------:R-:W-:-:S07]  /*0450*/  IMAD.MOV.U32 R5, RZ, RZ, RZ ;  /* 0x000000ffff057224 */ /* 0x000fce00078e00ff */
[----:B------:R-:W-:-:S07]  /*0460*/  LEPC R20, `(.L_x_2) ;  /* 0x000000001014794e */ /* 0x000fce0000000000 */
[----:B01----:R-:W-:Y:S05]  /*0470*/  CALL.ABS.NOINC R2 ;  /* 0x0000000002007343 */ /* 0x003fea0003c00000 */
.L_x_2:
[----:B------:R-:W0:Y:S01]  /*0480*/  LDC.64 R22, c[0x0][0x388] ;  /* 0x0000e200ff167b82 */ /* 0x000e220000000a00 */
[----:B------:R-:W-:Y:S02]  /*0490*/  IMAD.MOV.U32 R4, RZ, RZ, 0x18 ;  /* 0x00000018ff047424 */ /* 0x000fe400078e00ff */
[----:B------:R-:W-:-:S05]  /*04a0*/  IMAD.MOV.U32 R5, RZ, RZ, RZ ;  /* 0x000000ffff057224 */ /* 0x000fca00078e00ff */
[----:B------:R-:W1:Y:S01]  /*04b0*/  LDC.64 R24, c[0x4][R24] ;  /* 0x0100000018187b82 */ /* 0x000e620000000a00 */
[----:B0-----:R-:W-:-:S05]  /*04c0*/  IADD3 R22, P0, PT, R22, 0x8, RZ ;  /* 0x0000000816167810 */ /* 0x001fca0007f1e0ff */
[----:B------:R-:W-:-:S08]  /*04d0*/  IMAD.X R23, RZ, RZ, R23, P0 ;  /* 0x000000ffff177224 */ /* 0x000fd000000e0617 */
[----:B------:R-:W-:-:S07]  /*04e0*/  LEPC R20, `(.L_x_3) ;  /* 0x000000001014794e */ /* 0x000fce0000000000 */
[----:B-1----:R-:W-:Y:S05]  /*04f0*/  CALL.ABS.NOINC R24 ;  /* 0x0000000018007343 */ /* 0x002fea0003c00000 */
.L_x_3:
[----:B------:R-:W0:Y:S08]  /*0500*/  LDC.64 R8, c[0x0][0x388] ;  /* 0x0000e200ff087b82 */ /* 0x000e300000000a00 */
[----:B------:R-:W1:Y:S08]  /*0510*/  LDC.64 R2, c[0x0][0x390] ;  /* 0x0000e400ff027b82 */ /* 0x000e700000000a00 */
[----:B------:R-:W2:Y:S01]  /*0520*/  LDC.64 R4, c[0x0][0x398] ;  /* 0x0000e600ff047b82 */ /* 0x000ea20000000a00 */
[----:B------:R-:W3:Y:S01]  /*0530*/  S2R R21, SR_TID.X ;  /* 0x0000000000157919 */ /* 0x000ee20000002100 */
[----:B------:R-:W4:Y:S01]  /*0540*/  LDCU.64 UR4, c[0x0][0x380] ;  /* 0x00007000ff0477ac */ /* 0x000f220008000a00 */
[----:B0-----:R-:W1:Y:S04]  /*0550*/  LDG.E R11, desc[UR36][R8.64] ;  /* 0x00000024080b7981 */ /* 0x001e68000c1e1900 */
[----:B-1----:R0:W-:Y:S04]  /*0560*/  STG.E desc[UR36][R2.64], R11 ;  /* 0x0000000b02007986 */ /* 0x0021e8000c101924 */
[----:B------:R-:W2:Y:S01]  /*0570*/  LDG.E R13, desc[UR36][R8.64+0x4] ;  /* 0x00000424080d7981 */ /* 0x000ea2000c1e1900 */
[----:B------:R-:W1:Y:S01]  /*0580*/  LDC.64 R6, c[0x0][0x3a0] ;  /* 0x0000e800ff067b82 */ /* 0x000e620000000a00 */
[----:B----4-:R-:W4:Y:S01]  /*0590*/  F2F.F32.F64 R25, UR4 ;  /* 0x0000000400197d10 */ /* 0x010f220008301000 */
[C---:B---3--:R-:W-:Y:S01]  /*05a0*/  IMAD.WIDE.U32 R22, R21.reuse, 0xc, R22 ;  /* 0x0000000c15167825 */ /* 0x048fe200078e0016 */
[----:B--2---:R0:W-:Y:S04]  /*05b0*/  STG.E desc[UR36][R4.64], R13 ;  /* 0x0000000d04007986 */ /* 0x0041e8000c101924 */
[----:B------:R-:W1:Y:S01]  /*05c0*/  LDG.E R15, desc[UR36][R8.64+0x8] ;  /* 0x00000824080f7981 */ /* 0x000e62000c1e1900 */
[----:B------:R-:W-:Y:S01]  /*05d0*/  ISETP.GT.U32.AND P0, PT, R21, 0x2, PT ;  /* 0x000000021500780c */ /* 0x000fe20003f04070 */
[----:B------:R-:W-:Y:S01]  /*05e0*/  BSSY.RECONVERGENT B0, `(.L_x_4) ;  /* 0x00000ad000007945 */ /* 0x000fe20003800200 */
[----:B------:R-:W-:-:S02]  /*05f0*/  IMAD.MOV.U32 R10, RZ, RZ, RZ ;  /* 0x000000ffff0a7224 */ /* 0x000fc400078e00ff */
[----:B------:R-:W-:-:S04]  /*0600*/  IMAD.WIDE.U32 R18, R21, 0x8, R18 ;  /* 0x0000000815127825 */ /* 0x000fc800078e0012 */
[----:B------:R-:W-:Y:S01]  /*0610*/  IMAD.WIDE.U32 R16, R21, 0x8, R16 ;  /* 0x0000000815107825 */ /* 0x000fe200078e0010 */
[----:B-1----:R0:W-:Y:S04]  /*0620*/  STG.E desc[UR36][R6.64], R15 ;  /* 0x0000000f06007986 */ /* 0x0021e8000c101924 */
[----:B----4-:R0:W-:Y:S01]  /*0630*/  STG.E desc[UR36][R22.64], R25 ;  /* 0x0000001916007986 */ /* 0x0101e2000c101924 */
[----:B------:R-:W-:Y:S05]  /*0640*/  @P0 BRA `(.L_x_5) ;  /* 0x0000000800980947 */ /* 0x000fea0003800000 */
[----:B0-----:R-:W0:Y:S01]  /*0650*/  MUFU.RCP64H R5, 180 ;  /* 0x4066800000057908 */ /* 0x001e220000001800 */
[----:B------:R-:W-:Y:S01]  /*0660*/  IMAD.MOV.U32 R8, RZ, RZ, 0x0 ;  /* 0x00000000ff087424 */ /* 0x000fe200078e00ff */
[----:B------:R-:W-:Y:S01]  /*0670*/  UMOV UR4, 0x54442d18 ;  /* 0x54442d1800047882 */ /* 0x000fe20000000000 */
[----:B------:R-:W-:Y:S01]  /*0680*/  IMAD.MOV.U32 R9, RZ, RZ, 0x40668000 ;  /* 0x40668000ff097424 */ /* 0x000fe200078e00ff */
[----:B------:R-:W-:Y:S01]  /*0690*/  UMOV UR5, 0x400921fb ;  /* 0x400921fb00057882 */ /* 0x000fe20000000000 */
[----:B------:R-:W-:-:S06]  /*06a0*/  IMAD.MOV.U32 R4, RZ, RZ, 0x1 ;  /* 0x00000001ff047424 */ /* 0x000fcc00078e00ff */
[----:B0-----:R-:W-:-:S08]  /*06b0*/  DFMA R2, R4, -R8, 1 ;  /* 0x3ff000000402742b */ /* 0x001fd00000000808 */
[----:B------:R-:W-:Y:S02]  /*06c0*/  DFMA R6, R2, R2, R2 ;  /* 0x000000020206722b */ /* 0x000fe40000000002 */
[----:B------:R-:W0:Y:S06]  /*06d0*/  F2F.F64.F32 R2, R25 ;  /* 0x0000001900027310 */ /* 0x000e2c0000201800 */
[----:B------:R-:W-:-:S08]  /*06e0*/  DFMA R6, R4, R6, R4 ;  /* 0x000000060406722b */ /* 0x000fd00000000004 */
[----:B------:R-:W-:Y:S02]  /*06f0*/  DFMA R8, R6, -R8, 1 ;  /* 0x3ff000000608742b */ /* 0x000fe40000000808 */
[----:B0-----:R-:W-:-:S06]  /*0700*/  DMUL R4, R2, UR4 ;  /* 0x0000000402047c28 */ /* 0x001fcc0008000000 */
[----:B------:R-:W-:-:S04]  /*0710*/  DFMA R8, R6, R8, R6 ;  /* 0x000000080608722b */ /* 0x000fc80000000006 */
[----:B------:R-:W-:-:S04]  /*0720*/  FSETP.GEU.AND P1, PT, |R5|, 6.5827683646048100446e-37, PT ;  /* 0x036000000500780b */ /* 0x000fc80003f2e200 */
[----:B------:R-:W-:-:S08]  /*0730*/  DMUL R2, R4, R8 ;  /* 0x0000000804027228 */ /* 0x000fd00000000000 */
[----:B------:R-:W-:-:S08]  /*0740*/  DFMA R6, R2, -180, R4 ;  /* 0xc06680000206782b */ /* 0x000fd00000000004 */
[----:B------:R-:W-:-:S10]  /*0750*/  DFMA R2, R8, R6, R2 ;  /* 0x000000060802722b */ /* 0x000fd40000000002 */
[----:B------:R-:W-:-:S05]  /*0760*/  FFMA R0, RZ, 3.6015625, R3 ;  /* 0x40668000ff007823 */ /* 0x000fca0000000003 */
[----:B------:R-:W-:-:S13]  /*0770*/  FSETP.GT.AND P0, PT, |R0|, 1.469367938527859385e-39, PT ;  /* 0x001000000000780b */ /* 0x000fda0003f04200 */
[----:B------:R-:W-:Y:S05]  /*0780*/  @P0 BRA P1, `(.L_x_6) ;  /* 0x0000000000140947 */ /* 0x000fea0000800000 */
[----:B------:R-:W-:Y:S01]  /*0790*/  IMAD.MOV.U32 R11, RZ, RZ, 0x40668000 ;  /* 0x40668000ff0b7424 */ /* 0x000fe200078e00ff */
[----:B------:R-:W-:-:S07]  /*07a0*/  MOV R0, 0x7c0 ;  /* 0x000007c000007802 */ /* 0x000fce0000000f00 */
[----:B------:R-:W-:Y:S05]  /*07b0*/  CALL.REL.NOINC `($__internal_0_$__cuda_sm20_div_rn_f64_full) ;  /* 0x00000010003c7944 */ /* 0x000fea0003c00000 */
[----:B------:R-:W-:Y:S02]  /*07c0*/  IMAD.MOV.U32 R2, RZ, RZ, R14 ;  /* 0x000000ffff027224 */ /* 0x000fe400078e000e */
[----:B------:R-:W-:-:S07]  /*07d0*/  IMAD.MOV.U32 R3, RZ, RZ, R15 ;  /* 0x000000ffff037224 */ /* 0x000fce00078e000f */
.L_x_6:
[----:B------:R-:W-:Y:S01]  /*07e0*/  DSETP.NEU.AND P0, PT, |R2|, +INF , PT ;  /* 0x7ff000000200742a */ /* 0x000fe20003f0d200 */
[----:B------:R-:W-:-:S13]  /*07f0*/  BSSY.RECONVERGENT B1, `(.L_x_7) ;  /* 0x0000017000017945 */ /* 0x000fda0003800200 */
[----:B------:R-:W-:Y:S01]  /*0800*/  @!P0 DMUL R8, RZ, R2 ;  /* 0x00000002ff088228 */ /* 0x000fe20000000000 */
[----:B------:R-:W-:Y:S01]  /*0810*/  @!P0 IMAD.MOV.U32 R0, RZ, RZ, RZ ;  /* 0x000000ffff008224 */ /* 0x000fe200078e00ff */
[----:B------:R-:W-:Y:S09]  /*0820*/  @!P0 BRA `(.L_x_8) ;  /* 0x00000000004c8947 */ /* 0x000ff20003800000 */
[----:B------:R-:W-:Y:S01]  /*0830*/  UMOV UR4, 0x6dc9c883 ;  /* 0x6dc9c88300047882 */ /* 0x000fe20000000000 */
[----:B------:R-:W-:Y:S01]  /*0840*/  UMOV UR5, 0x3fe45f30 ;  /* 0x3fe45f3000057882 */ /* 0x000fe20000000000 */
[C---:B------:R-:W-:Y:S02]  /*0850*/  DSETP.GE.AND P0, PT, |R2|.reuse, 2.14748364800000000000e+09, PT ;  /* 0x41e000000200742a */ /* 0x040fe40003f06200 */
[----:B------:R-:W-:Y:S01]  /*0860*/  DMUL R4, R2, UR4 ;  /* 0x0000000402047c28 */ /* 0x000fe20008000000 */
[----:B------:R-:W-:Y:S01]  /*0870*/  UMOV UR4, 0x54442d18 ;  /* 0x54442d1800047882 */ /* 0x000fe20000000000 */
[----:B------:R-:W-:-:S04]  /*0880*/  UMOV UR5, 0x3ff921fb ;  /* 0x3ff921fb00057882 */ /* 0x000fc80000000000 */
[----:B------:R-:W0:Y:S08]  /*0890*/  F2I.F64 R0, R4 ;  /* 0x0000000400007311 */ /* 0x000e300000301100 */
[----:B0-----:R-:W0:Y:S02]  /*08a0*/  I2F.F64 R8, R0 ;  /* 0x0000000000087312 */ /* 0x001e240000201c00 */
[----:B0-----:R-:W-:Y:S01]  /*08b0*/  DFMA R6, R8, -UR4, R2 ;  /* 0x8000000408067c2b */ /* 0x001fe20008000002 */
[----:B------:R-:W-:Y:S01]  /*08c0*/  UMOV UR4, 0x33145c00 ;  /* 0x33145c0000047882 */ /* 0x000fe20000000000 */
[----:B------:R-:W-:-:S06]  /*08d0*/  UMOV UR5, 0x3c91a626 ;  /* 0x3c91a62600057882 */ /* 0x000fcc0000000000 */
[----:B------:R-:W-:Y:S01]  /*08e0*/  DFMA R6, R8, -UR4, R6 ;  /* 0x8000000408067c2b */ /* 0x000fe20008000006 */
[----:B------:R-:W-:Y:S01]  /*08f0*/  UMOV UR4, 0x252049c0 ;  /* 0x252049c000047882 */ /* 0x000fe20000000000 */
[----:B------:R-:W-:-:S06]  /*0900*/  UMOV UR5, 0x397b839a ;  /* 0x397b839a00057882 */ /* 0x000fcc0000000000 */
[----:B------:R-:W-:Y:S01]  /*0910*/  DFMA R8, R8, -UR4, R6 ;  /* 0x8000000408087c2b */ /* 0x000fe20008000006 */
[----:B------:R-:W-:Y:S10]  /*0920*/  @!P0 BRA `(.L_x_8) ;  /* 0x00000000000c8947 */ /* 0x000ff40003800000 */
[----:B------:R-:W-:Y:S01]  /*0930*/  IMAD.MOV.U32 R14, RZ, RZ, R3 ;  /* 0x000000ffff0e7224 */ /* 0x000fe200078e0003 */
[----:B------:R-:W-:-:S07]  /*0940*/  MOV R12, 0x960 ;  /* 0x00000960000c7802 */ /* 0x000fce0000000f00 */
[----:B------:R-:W-:Y:S05]  /*0950*/  CALL.REL.NOINC `($_Z24iniciarYterminarIntegraldP11posParticlePfS1_S1_$__internal_trig_reduction_slowpathd) ;  /* 0x0000001400407944 */ /* 0x000fea0003c00000 */
.L_x_8:
[----:B------:R-:W-:Y:S05]  /*0960*/  BSYNC.RECONVERGENT B1 ;  /* 0x0000000000017941 */ /* 0x000fea0003800200 */
.L_x_7:
[----:B------:R-:W0:Y:S01]  /*0970*/  LDCU.64 UR4, c[0x4][0x10] ;  /* 0x01000200ff0477ac */ /* 0x000e220008000a00 */
[----:B------:R-:W-:-:S04]  /*0980*/  SHF.L.U32 R2, R0, 0x6, RZ ;  /* 0x0000000600027819 */ /* 0x000fc800000006ff */
[----:B------:R-:W-:-:S04]  /*0990*/  LOP3.LUT R2, R2, 0x40, RZ, 0xc0, !PT ;  /* 0x0000004002027812 */ /* 0x000fc800078ec0ff */
[----:B0-----:R-:W-:-:S05]  /*09a0*/  IADD3 R28, P0, PT, R2, UR4, RZ ;  /* 0x00000004021c7c10 */ /* 0x001fca000ff1e0ff */
[----:B------:R-:W-:-:S05]  /*09b0*/  IMAD.X R29, RZ, RZ, UR5, P0 ;  /* 0x00000005ff1d7e24 */ /* 0x000fca00080e06ff */
[----:B------:R-:W2:Y:S04]  /*09c0*/  LDG.E.128.CONSTANT R4, desc[UR36][R28.64] ;  /* 0x000000241c047981 */ /* 0x000ea8000c1e9d00 */
[----:B------:R-:W3:Y:S04]  /*09d0*/  LDG.E.128.CONSTANT R12, desc[UR36][R28.64+0x10] ;  /* 0x000010241c0c7981 */ /* 0x000ee8000c1e9d00 */
[----:B------:R-:W4:Y:S01]  /*09e0*/  LDG.E.128.CONSTANT R24, desc[UR36][R28.64+0x20] ;  /* 0x000020241c187981 */ /* 0x000f22000c1e9d00 */
[----:B------:R-:W-:Y:S01]  /*09f0*/  LOP3.LUT R2, R0, 0x1, RZ, 0xc0, !PT ;  /* 0x0000000100027812 */ /* 0x000fe200078ec0ff */
[----:B------:R-:W-:-:S03]  /*0a00*/  IMAD.MOV.U32 R30, RZ, RZ, 0x20fd8164 ;  /* 0x20fd8164ff1e7424 */ /* 0x000fc600078e00ff */
[----:B------:R-:W-:Y:S01]  /*0a10*/  ISETP.NE.U32.AND P0, PT, R2, 0x1, PT ;  /* 0x000000010200780c */ /* 0x000fe20003f05070 */
[----:B------:R-:W-:-:S03]  /*0a20*/  IMAD.MOV.U32 R2, RZ, RZ, 0x3da8ff83 ;  /* 0x3da8ff83ff027424 */ /* 0x000fc600078e00ff */
[----:B------:R-:W-:Y:S02]  /*0a30*/  FSEL R30, R30, -8.06006814911005101289e+34, !P0 ;  /* 0xf9785eba1e1e7808 */ /* 0x000fe40004000000 */
[----:B------:R-:W-:Y:S01]  /*0a40*/  FSEL R31, -R2, 0.11223486810922622681, !P0 ;  /* 0x3de5db65021f7808 */ /* 0x000fe20004000100 */
[----:B------:R-:W-:-:S08]  /*0a50*/  DMUL R2, R8, R8 ;  /* 0x0000000808027228 */ /* 0x000fd00000000000 */
[----:B--2---:R-:W-:-:S08]  /*0a60*/  DFMA R4, R2, R30, R4 ;  /* 0x0000001e0204722b */ /* 0x004fd00000000004 */
[----:B------:R-:W-:-:S08]  /*0a70*/  DFMA R4, R2, R4, R6 ;  /* 0x000000040204722b */ /* 0x000fd00000000006 */
[----:B---3--:R-:W-:-:S08]  /*0a80*/  DFMA R4, R2, R4, R12 ;  /* 0x000000040204722b */ /* 0x008fd0000000000c */
[----:B------:R-:W-:-:S08]  /*0a90*/  DFMA R4, R2, R4, R14 ;  /* 0x000000040204722b */ /* 0x000fd0000000000e */
[----:B----4-:R-:W-:-:S08]  /*0aa0*/  DFMA R4, R2, R4, R24 ;  /* 0x000000040204722b */ /* 0x010fd00000000018 */
[----:B------:R-:W-:-:S08]  /*0ab0*/  DFMA R4, R2, R4, R26 ;  /* 0x000000040204722b */ /* 0x000fd0000000001a */
[----:B------:R-:W-:Y:S02]  /*0ac0*/  DFMA R8, R4, R8, R8 ;  /* 0x000000080408722b */ /* 0x000fe40000000008 */
[----:B------:R-:W-:-:S10]  /*0ad0*/  DFMA R2, R2, R4, 1 ;  /* 0x3ff000000202742b */ /* 0x000fd40000000004 */
[----:B------:R-:W-:Y:S02]  /*0ae0*/  FSEL R4, R2, R8, !P0 ;  /* 0x0000000802047208 */ /* 0x000fe40004000000 */
[----:B------:R-:W-:Y:S02]  /*0af0*/  FSEL R5, R3, R9, !P0 ;  /* 0x0000000903057208 */ /* 0x000fe40004000000 */
[----:B------:R-:W-:-:S04]  /*0b00*/  LOP3.LUT P0, RZ, R0, 0x2, RZ, 0xc0, !PT ;  /* 0x0000000200ff7812 */ /* 0x000fc8000780c0ff */
[----:B------:R-:W-:-:S10]  /*0b10*/  DADD R2, RZ, -R4 ;  /* 0x00000000ff027229 */ /* 0x000fd40000000804 */
[----:B------:R-:W-:Y:S02]  /*0b20*/  FSEL R4, R4, R2, !P0 ;  /* 0x0000000204047208 */ /* 0x000fe40004000000 */
[----:B------:R-:W-:-:S05]  /*0b30*/  FSEL R5, R5, R3, !P0 ;  /* 0x0000000305057208 */ /* 0x000fca0004000000 */
[----:B------:R0:W-:Y:S04]  /*0b40*/  ST.E.64 desc[UR36][R18.64], R4 ;  /* 0x0000000412007985 */ /* 0x0001e8000c101b24 */
[----:B------:R-:W2:Y:S01]  /*0b50*/  LDG.E R22, desc[UR36][R22.64] ;  /* 0x0000002416167981 */ /* 0x000ea2000c1e1900 */
[----:B------:R-:W1:Y:S01]  /*0b60*/  MUFU.RCP64H R3, 180 ;  /* 0x4066800000037908 */ /* 0x000e620000001800 */
[----:B------:R-:W-:Y:S01]  /*0b70*/  IMAD.MOV.U32 R6, RZ, RZ, 0x0 ;  /* 0x00000000ff067424 */ /* 0x000fe200078e00ff */
[----:B------:R-:W-:Y:S01]  /*0b80*/  UMOV UR4, 0x54442d18 ;  /* 0x54442d1800047882 */ /* 0x000fe20000000000 */
[----:B------:R-:W-:Y:S01]  /*0b90*/  IMAD.MOV.U32 R7, RZ, RZ, 0x40668000 ;  /* 0x40668000ff077424 */ /* 0x000fe200078e00ff */
[----:B------:R-:W-:Y:S01]  /*0ba0*/  UMOV UR5, 0x400921fb ;  /* 0x400921fb00057882 */ /* 0x000fe20000000000 */
[----:B------:R-:W-:Y:S01]  /*0bb0*/  IMAD.MOV.U32 R2, RZ, RZ, 0x1 ;  /* 0x00000001ff027424 */ /* 0x000fe200078e00ff */
[----:B------:R-:W-:Y:S05]  /*0bc0*/  BSSY.RECONVERGENT B1, `(.L_x_9) ;  /* 0x0000014000017945 */ /* 0x000fea0003800200 */
[----:B-1----:R-:W-:-:S08]  /*0bd0*/  DFMA R8, R2, -R6, 1 ;  /* 0x3ff000000208742b */ /* 0x002fd00000000806 */
[----:B------:R-:W-:-:S08]  /*0be0*/  DFMA R8, R8, R8, R8 ;  /* 0x000000080808722b */ /* 0x000fd00000000008 */
[----:B------:R-:W-:-:S08]  /*0bf0*/  DFMA R8, R2, R8, R2 ;  /* 0x000000080208722b */ /* 0x000fd00000000002 */
[----:B------:R-:W-:-:S08]  /*0c00*/  DFMA R6, R8, -R6, 1 ;  /* 0x3ff000000806742b */ /* 0x000fd00000000806 */
[----:B------:R-:W-:Y:S01]  /*0c10*/  DFMA R8, R8, R6, R8 ;  /* 0x000000060808722b */ /* 0x000fe20000000008 */
[----:B--2---:R-:W0:Y:S02]  /*0c20*/  F2F.F64.F32 R2, R22 ;  /* 0x0000001600027310 */ /* 0x004e240000201800 */
[----:B0-----:R-:W-:-:S08]  /*0c30*/  DMUL R4, R2, UR4 ;  /* 0x0000000402047c28 */ /* 0x001fd00008000000 */
[----:B------:R-:W-:Y:S02]  /*0c40*/  DMUL R2, R8, R4 ;  /* 0x0000000408027228 */ /* 0x000fe40000000000 */
[----:B------:R-:W-:-:S06]  /*0c50*/  FSETP.GEU.AND P1, PT, |R5|, 6.5827683646048100446e-37, PT ;  /* 0x036000000500780b */ /* 0x000fcc0003f2e200 */
        /* <DEDUP_REMOVED lines=10> */
.L_x_10:
[----:B------:R-:W-:Y:S05]  /*0d00*/  BSYNC.RECONVERGENT B1 ;  /* 0x0000000000017941 */ /* 0x000fea0003800200 */
.L_x_9:
[----:B------:R-:W-:Y:S01]  /*0d10*/  DSETP.NEU.AND P0, PT, |R2|, +INF , PT ;  /* 0x7ff000000200742a */ /* 0x000fe20003f0d200 */
[----:B------:R-:W-:-:S13]  /*0d20*/  BSSY.RECONVERGENT B1, `(.L_x_11) ;  /* 0x000001a000017945 */ /* 0x000fda0003800200 */
[----:B------:R-:W-:Y:S01]  /*0d30*/  @!P0 DMUL R8, RZ, R2 ;  /* 0x00000002ff088228 */ /* 0x000fe20000000000 */
[----:B------:R-:W-:Y:S01]  /*0d40*/  @!P0 IMAD.MOV.U32 R0, RZ, RZ, 0x1 ;  /* 0x00000001ff008424 */ /* 0x000fe200078e00ff */
[----:B------:R-:W-:Y:S09]  /*0d50*/  @!P0 BRA `(.L_x_12) ;  /* 0x0000000000588947 */ /* 0x000ff20003800000 */
[----:B------:R-:W-:Y:S01]  /*0d60*/  UMOV UR4, 0x6dc9c883 ;  /* 0x6dc9c88300047882 */ /* 0x000fe20000000000 */
[----:B------:R-:W-:Y:S01]  /*0d70*/  UMOV UR5, 0x3fe45f30 ;  /* 0x3fe45f3000057882 */ /* 0x000fe20000000000 */
[C---:B------:R-:W-:Y:S01]  /*0d80*/  DSETP.GE.AND P0, PT, |R2|.reuse, 2.14748364800000000000e+09, PT ;  /* 0x41e000000200742a */ /* 0x040fe20003f06200 */
[----:B------:R-:W-:Y:S01]  /*0d90*/  BSSY.RECONVERGENT B2, `(.L_x_13) ;  /* 0x0000011000027945 */ /* 0x000fe20003800200 */
        /* <DEDUP_REMOVED lines=16> */
.L_x_14:
[----:B------:R-:W-:Y:S05]  /*0ea0*/  BSYNC.RECONVERGENT B2 ;  /* 0x0000000000027941 */ /* 0x000fea0003800200 */
.L_x_13:
[----:B------:R-:W-:-:S07]  /*0eb0*/  VIADD R0, R0, 0x1 ;  /* 0x0000000100007836 */ /* 0x000fce0000000000 */
.L_x_12:
[----:B------:R-:W-:Y:S05]  /*0ec0*/  BSYNC.RECONVERGENT B1 ;  /* 0x0000000000017941 */ /* 0x000fea0003800200 */
.L_x_11:
[----:B------:R-:W0:Y:S01]  /*0ed0*/  LDCU.64 UR4, c[0x4][0x10] ;  /* 0x01000200ff0477ac */ /* 0x000e220008000a00 */
[----:B------:R-:W-:-:S05]  /*0ee0*/  IMAD.SHL.U32 R2, R0, 0x40, RZ ;  /* 0x0000004000027824 */ /* 0x000fca00078e00ff */
[----:B------:R-:W-:-:S04]  /*0ef0*/  LOP3.LUT R2, R2, 0x40, RZ, 0xc0, !PT ;  /* 0x0000004002027812 */ /* 0x000fc800078ec0ff */
[----:B0-----:R-:W-:-:S04]  /*0f00*/  IADD3 R22, P0, PT, R2, UR4, RZ ;  /* 0x0000000402167c10 */ /* 0x001fc8000ff1e0ff */
[----:B------:R-:W-:-:S05]  /*0f10*/  IADD3.X R23, PT, PT, RZ, UR5, RZ, P0, !PT ;  /* 0x00000005ff177c10 */ /* 0x000fca00087fe4ff */
[----:B------:R-:W2:Y:S04]  /*0f20*/  LDG.E.128.CONSTANT R4, desc[UR36][R22.64] ;  /* 0x0000002416047981 */ /* 0x000ea8000c1e9d00 */
[----:B------:R-:W3:Y:S04]  /*0f30*/  LDG.E.128.CONSTANT R12, desc[UR36][R22.64+0x10] ;  /* 0x00001024160c7981 */ /* 0x000ee8000c1e9d00 */
[----:B------:R-:W4:Y:S01]  /*0f40*/  LDG.E.128.CONSTANT R24, desc[UR36][R22.64+0x20] ;  /* 0x0000202416187981 */ /* 0x000f22000c1e9d00 */
[----:B------:R-:W-:Y:S01]  /*0f50*/  LOP3.LUT R2, R0, 0x1, RZ, 0xc0, !PT ;  /* 0x0000000100027812 */ /* 0x000fe200078ec0ff */
[----:B------:R-:W-:-:S02]  /*0f60*/  IMAD.MOV.U32 R28, RZ, RZ, 0x20fd8164 ;  /* 0x20fd8164ff1c7424 */ /* 0x000fc400078e00ff */
[----:B------:R-:W-:Y:S01]  /*0f70*/  IMAD.MOV.U32 R11, RZ, RZ, 0x3da8ff83 ;  /* 0x3da8ff83ff0b7424 */ /* 0x000fe200078e00ff */
[----:B------:R-:W-:Y:S01]  /*0f80*/  ISETP.NE.U32.AND P0, PT, R2, 0x1, PT ;  /* 0x000000010200780c */ /* 0x000fe20003f05070 */
[----:B------:R-:W-:-:S03]  /*0f90*/  DMUL R2, R8, R8 ;  /* 0x0000000808027228 */ /* 0x000fc60000000000 */
[----:B------:R-:W-:Y:S02]  /*0fa0*/  FSEL R28, R28, -8.06006814911005101289e+34, !P0 ;  /* 0xf9785eba1c1c7808 */ /* 0x000fe40004000000 */
[----:B------:R-:W-:-:S06]  /*0fb0*/  FSEL R29, -R11, 0.11223486810922622681, !P0 ;  /* 0x3de5db650b1d7808 */ /* 0x000fcc0004000100 */
        /* <DEDUP_REMOVED lines=14> */
[----:B------:R1:W-:Y:S02]  /*10a0*/  ST.E.64 desc[UR36][R16.64], R2 ;  /* 0x0000000210007985 */ /* 0x0003e4000c101b24 */
.L_x_5:
[----:B------:R-:W-:Y:S05]  /*10b0*/  BSYNC.RECONVERGENT B0 ;  /* 0x0000000000007941 */ /* 0x000fea0003800200 */
.L_x_4:
[----:B01----:R-:W0:Y:S01]  /*10c0*/  MUFU.RCP64H R3, 3 ;  /* 0x4008000000037908 */ /* 0x003e220000001800 */
[----:B------:R-:W-:Y:S01]  /*10d0*/  IMAD.MOV.U32 R6, RZ, RZ, 0x0 ;  /* 0x00000000ff067424 */ /* 0x000fe200078e00ff */
[----:B------:R-:W1:Y:S01]  /*10e0*/  LDC.64 R8, c[0x0][0x380] ;  /* 0x0000e000ff087b82 */ /* 0x000e620000000a00 */
[----:B------:R-:W-:Y:S02]  /*10f0*/  IMAD.MOV.U32 R7, RZ, RZ, 0x40080000 ;  /* 0x40080000ff077424 */ /* 0x000fe400078e00ff */
[----:B------:R-:W-:-:S05]  /*1100*/  IMAD.MOV.U32 R2, RZ, RZ, 0x1 ;  /* 0x00000001ff027424 */ /* 0x000fca00078e00ff */
[----:B------:R-:W2:Y:S01]  /*1110*/  LDC R11, c[0x0][0x384] ;  /* 0x0000e100ff0b7b82 */ /* 0x000ea20000000800 */
[----:B0-----:R-:W-:-:S08]  /*1120*/  DFMA R4, R2, -R6, 1 ;  /* 0x3ff000000204742b */ /* 0x001fd00000000806 */
[----:B------:R-:W-:-:S08]  /*1130*/  DFMA R4, R4, R4, R4 ;  /* 0x000000040404722b */ /* 0x000fd00000000004 */
[----:B------:R-:W-:Y:S01]  /*1140*/  DFMA R4, R2, R4, R2 ;  /* 0x000000040204722b */ /* 0x000fe20000000002 */
[----:B--2---:R-:W-:-:S07]  /*1150*/  FSETP.GEU.AND P1, PT, |R11|, 6.5827683646048100446e-37, PT ;  /* 0x036000000b00780b */ /* 0x004fce0003f2e200 */
[----:B------:R-:W-:-:S08]  /*1160*/  DFMA R2, R4, -R6, 1 ;  /* 0x3ff000000402742b */ /* 0x000fd00000000806 */
[----:B------:R-:W-:-:S08]  /*1170*/  DFMA R2, R4, R2, R4 ;  /* 0x000000020402722b */ /* 0x000fd00000000004 */
[----:B-1----:R-:W-:-:S08]  /*1180*/  DMUL R4, R2, R8 ;  /* 0x0000000802047228 */ /* 0x002fd00000000000 */
[----:B------:R-:W-:-:S08]  /*1190*/  DFMA R6, R4, -3, R8 ;  /* 0xc00800000406782b */ /* 0x000fd00000000008 */
[----:B------:R-:W-:-:S10]  /*11a0*/  DFMA R2, R2, R6, R4 ;  /* 0x000000060202722b */ /* 0x000fd40000000004 */
[----:B------:R-:W-:-:S05]  /*11b0*/  FFMA R0, RZ, 2.125, R3 ;  /* 0x40080000ff007823 */ /* 0x000fca0000000003 */
[----:B------:R-:W-:-:S13]  /*11c0*/  FSETP.GT.AND P0, PT, |R0|, 1.469367938527859385e-39, PT ;  /* 0x001000000000780b */ /* 0x000fda0003f04200 */
[----:B------:R-:W-:Y:S05]  /*11d0*/  @P0 BRA P1, `(.L_x_15) ;  /* 0x0000000000200947 */ /* 0x000fea0000800000 */
[----:B------:R-:W0:Y:S01]  /*11e0*/  LDCU.64 UR4, c[0x0][0x380] ;  /* 0x00007000ff0477ac */ /* 0x000e220008000a00 */
[----:B------:R-:W-:Y:S01]  /*11f0*/  IMAD.MOV.U32 R11, RZ, RZ, 0x40080000 ;  /* 0x40080000ff0b7424 */ /* 0x000fe200078e00ff */
[----:B------:R-:W-:Y:S01]  /*1200*/  MOV R0, 0x1240 ;  /* 0x0000124000007802 */ /* 0x000fe20000000f00 */
[----:B0-----:R-:W-:Y:S02]  /*1210*/  IMAD.U32 R4, RZ, RZ, UR4 ;  /* 0x00000004ff047e24 */ /* 0x001fe4000f8e00ff */
[----:B------:R-:W-:-:S07]  /*1220*/  IMAD.U32 R5, RZ, RZ, UR5 ;  /* 0x00000005ff057e24 */ /* 0x000fce000f8e00ff */
[----:B------:R-:W-:Y:S05]  /*1230*/  CALL.REL.NOINC `($__internal_0_$__cuda_sm20_div_rn_f64_full) ;  /* 0x00000004009c7944 */ /* 0x000fea0003c00000 */
[----:B------:R-:W-:Y:S02]  /*1240*/  IMAD.MOV.U32 R2, RZ, RZ, R14 ;  /* 0x000000ffff027224 */ /* 0x000fe400078e000e */
[----:B------:R-:W-:-:S07]  /*1250*/  IMAD.MOV.U32 R3, RZ, RZ, R15 ;  /* 0x000000ffff037224 */ /* 0x000fce00078e000f */
.L_x_15:
[----:B------:R-:W0:Y:S02]  /*1260*/  F2I.F64.TRUNC R23, R2 ;  /* 0x0000000200177311 */ /* 0x000e24000030d100 */
[C---:B0-----:R-:W-:Y:S02]  /*1270*/  IMAD.WIDE R6, R23.reuse, 0x8, R18 ;  /* 0x0000000817067825 */ /* 0x041fe400078e0212 */
[----:B------:R-:W2:Y:S02]  /*1280*/  LD.E.64 R18, desc[UR36][R18.64] ;  /* 0x0000002412127980 */ /* 0x000ea4000c101b00 */
[C---:B------:R-:W-:Y:S02]  /*1290*/  IMAD.WIDE R4, R23.reuse, 0x8, R6 ;  /* 0x0000000817047825 */ /* 0x040fe400078e0206 */
[----:B------:R-:W3:Y:S02]  /*12a0*/  LD.E.64 R6, desc[UR36][R6.64] ;  /* 0x0000002406067980 */ /* 0x000ee4000c101b00 */
[----:B------:R-:W-:-:S02]  /*12b0*/  IMAD.WIDE R12, R23, 0x8, R4 ;  /* 0x00000008170c7825 */ /* 0x000fc400078e0204 */
[----:B------:R-:W4:Y:S02]  /*12c0*/  LD.E.64 R4, desc[UR36][R4.64] ;  /* 0x0000002404047980 */ /* 0x000f24000c101b00 */
[----:B------:R-:W-:Y:S02]  /*12d0*/  IMAD.WIDE R14, R23, 0x8, R12 ;  /* 0x00000008170e7825 */ /* 0x000fe400078e020c */
[----:B------:R-:W5:Y:S04]  /*12e0*/  LD.E.64 R12, desc[UR36][R12.64] ;  /* 0x000000240c0c7980 */ /* 0x000f68000c101b00 */
[----:B------:R-:W2:Y:S01]  /*12f0*/  LD.E.64 R14, desc[UR36][R14.64] ;  /* 0x000000240e0e7980 */ /* 0x000ea2000c101b00 */
[----:B------:R-:W0:Y:S01]  /*1300*/  MUFU.RCP64H R9, 45 ;  /* 0x4046800000097908 */ /* 0x000e220000001800 */
[----:B------:R-:W-:-:S02]  /*1310*/  IMAD.MOV.U32 R26, RZ, RZ, 0x0 ;  /* 0x00000000ff1a7424 */ /* 0x000fc400078e00ff */
[----:B------:R-:W-:Y:S02]  /*1320*/  IMAD.MOV.U32 R27, RZ, RZ, 0x40468000 ;  /* 0x40468000ff1b7424 */ /* 0x000fe400078e00ff */
[----:B------:R-:W-:-:S06]  /*1330*/  IMAD.MOV.U32 R8, RZ, RZ, 0x1 ;  /* 0x00000001ff087424 */ /* 0x000fcc00078e00ff */
[----:B0-----:R-:W-:-:S08]  /*1340*/  DFMA R2, R8, -R26, 1 ;  /* 0x3ff000000802742b */ /* 0x001fd0000000081a */
[----:B------:R-:W-:-:S08]  /*1350*/  DFMA R2, R2, R2, R2 ;  /* 0x000000020202722b */ /* 0x000fd00000000002 */
[----:B------:R-:W-:Y:S01]  /*1360*/  DFMA R24, R8, R2, R8 ;  /* 0x000000020818722b */ /* 0x000fe20000000008 */
[----:B------:R-:W0:Y:S07]  /*1370*/  I2F.F64 R8, R23 ;  /* 0x0000001700087312 */ /* 0x000e2e0000201c00 */
[----:B------:R-:W-:-:S08]  /*1380*/  DFMA R26, R24, -R26, 1 ;  /* 0x3ff00000181a742b */ /* 0x000fd0000000081a */
[----:B------:R-:W-:Y:S01]  /*1390*/  DFMA R26, R24, R26, R24 ;  /* 0x0000001a181a722b */ /* 0x000fe20000000018 */
[----:B------:R-:W-:Y:S01]  /*13a0*/  BSSY.RECONVERGENT B0, `(.L_x_16) ;  /* 0x0000016000007945 */ /* 0x000fe20003800200 */
[----:B--2---:R-:W-:-:S08]  /*13b0*/  DMUL R2, R14, 7 ;  /* 0x401c00000e027828 */ /* 0x004fd00000000000 */
[----:B------:R-:W-:-:S08]  /*13c0*/  DFMA R14, R14, 7, R2 ;  /* 0x401c00000e0e782b */ /* 0x000fd00000000002 */
[----:B0-----:R-:W-:-:S08]  /*13d0*/  DMUL R14, R14, R8 ;  /* 0x000000080e0e7228 */ /* 0x001fd00000000000 */
[----:B------:R-:W-:-:S08]  /*13e0*/  DMUL R2, R14, R26 ;  /* 0x0000001a0e027228 */ /* 0x000fd00000000000 */
[----:B------:R-:W-:Y:S02]  /*13f0*/  DFMA R24, R2, -45, R14 ;  /* 0xc04680000218782b */ /* 0x000fe4000000000e */
[----:B---3--:R-:W-:-:S06]  /*1400*/  DMUL R6, R6, 32 ;  /* 0x4040000006067828 */ /* 0x008fcc0000000000 */
[----:B------:R-:W-:Y:S02]  /*1410*/  DFMA R2, R26, R24, R2 ;  /* 0x000000181a02722b */ /* 0x000fe40000000002 */
[----:B------:R-:W-:Y:S01]  /*1420*/  DFMA R6, R18, 7, R6 ;  /* 0x401c00001206782b */ /* 0x000fe20000000006 */
[----:B------:R-:W-:-:S07]  /*1430*/  FSETP.GEU.AND P1, PT, |R15|, 6.5827683646048100446e-37, PT ;  /* 0x036000000f00780b */ /* 0x000fce0003f2e200 */
[----:B------:R-:W-:-:S05]  /*1440*/  FFMA R0, RZ, 3.1015625, R3 ;  /* 0x40468000ff007823 */ /* 0x000fca0000000003 */
[----:B------:R-:W-:Y:S01]  /*1450*/  FSETP.GT.AND P0, PT, |R0|, 1.469367938527859385e-39, PT ;  /* 0x001000000000780b */ /* 0x000fe20003f04200 */
[----:B----4-:R-:W-:-:S08]  /*1460*/  DFMA R4, R4, 12, R6 ;  /* 0x402800000404782b */ /* 0x010fd00000000006 */
[----:B-----5:R-:W-:-:S04]  /*1470*/  DFMA R12, R12, 32, R4 ;  /* 0x404000000c0c782b */ /* 0x020fc80000000004 */
[----:B------:R-:W-:Y:S07]  /*1480*/  @P0 BRA P1, `(.L_x_17) ;  /* 0x00000000001c0947 */ /* 0x000fee0000800000 */
[----:B------:R-:W-:Y:S01]  /*1490*/  MOV R4, R14 ;  /* 0x0000000e00047202 */ /* 0x000fe20000000f00 */
[----:B------:R-:W-:Y:S01]  /*14a0*/  IMAD.MOV.U32 R5, RZ, RZ, R15 ;  /* 0x000000ffff057224 */ /* 0x000fe200078e000f */
[----:B------:R-:W-:Y:S01]  /*14b0*/  MOV R0, 0x14e0 ;  /* 0x000014e000007802 */ /* 0x000fe20000000f00 */
[----:B------:R-:W-:-:S07]  /*14c0*/  IMAD.MOV.U32 R11, RZ, RZ, 0x40468000 ;  /* 0x40468000ff0b7424 */ /* 0x000fce00078e00ff */
[----:B------:R-:W-:Y:S05]  /*14d0*/  CALL.REL.NOINC `($__internal_0_$__cuda_sm20_div_rn_f64_full) ;  /* 0x0000000000f47944 */ /* 0x000fea0003c00000 */
[----:B------:R-:W-:Y:S02]  /*14e0*/  IMAD.MOV.U32 R2, RZ, RZ, R14 ;  /* 0x000000ffff027224 */ /* 0x000fe400078e000e */
[----:B------:R-:W-:-:S07]  /*14f0*/  IMAD.MOV.U32 R3, RZ, RZ, R15 ;  /* 0x000000ffff037224 */ /* 0x000fce00078e000f */
.L_x_17:
[----:B------:R-:W-:Y:S05]  /*1500*/  BSYNC.RECONVERGENT B0 ;  /* 0x0000000000007941 */ /* 0x000fea0003800200 */
.L_x_16:
[----:B------:R-:W0:Y:S02]  /*1510*/  LDC.64 R14, c[0x0][0x390] ;  /* 0x0000e400ff0e7b82 */ /* 0x000e240000000a00 */
[----:B0-----:R-:W-:-:S05]  /*1520*/  IMAD.WIDE.U32 R14, R21, 0x4, R14 ;  /* 0x00000004150e7825 */ /* 0x001fca00078e000e */
[----:B------:R-:W2:Y:S01]  /*1530*/  LDG.E R0, desc[UR36][R14.64] ;  /* 0x000000240e007981 */ /* 0x000ea2000c1e1900 */
[----:B------:R-:W-:Y:S01]  /*1540*/  DADD R12, R12, R2 ;  /* 0x000000000c0c7229 */ /* 0x000fe20000000002 */
[----:B------:R-:W-:-:S04]  /*1550*/  IMAD.WIDE R2, R23, 0x8, R16 ;  /* 0x0000000817027825 */ /* 0x000fc800078e0210 */
[C---:B------:R-:W-:Y:S01]  /*1560*/  IMAD.WIDE R6, R23.reuse, 0x8, R2 ;  /* 0x0000000817067825 */ /* 0x040fe200078e0202 */
[----:B--2---:R-:W0:Y:S02]  /*1570*/  F2F.F64.F32 R4, R0 ;  /* 0x0000000000047310 */ /* 0x004e240000201800 */
[----:B0-----:R-:W-:Y:S01]  /*1580*/  DADD R18, R12, R4 ;  /* 0x000000000c127229 */ /* 0x001fe20000000004 */
[----:B------:R-:W-:-:S05]  /*1590*/  IMAD.WIDE R4, R23, 0x8, R6 ;  /* 0x0000000817047825 */ /* 0x000fca00078e0206 */
[----:B------:R-:W0:Y:S01]  /*15a0*/  F2F.F32.F64 R11, R18 ;  /* 0x00000012000b7310 */ /* 0x000e220000301000 */
[----:B------:R-:W-:Y:S01]  /*15b0*/  IMAD.WIDE R12, R23, 0x8, R4 ;  /* 0x00000008170c7825 */ /* 0x000fe200078e0204 */
[----:B0-----:R0:W-:Y:S05]  /*15c0*/  STG.E desc[UR36][R14.64], R11 ;  /* 0x0000000b0e007986 */ /* 0x0011ea000c101924 */
[----:B------:R-:W0:Y:S04]  /*15d0*/  LD.E.64 R12, desc[UR36][R12.64] ;  /* 0x000000240c0c7980 */ /* 0x000e28000c101b00 */
[----:B------:R-:W2:Y:S04]  /*15e0*/  LD.E.64 R2, desc[UR36][R2.64] ;  /* 0x0000002402027980 */ /* 0x000ea8000c101b00 */
[----:B------:R-:W3:Y:S04]  /*15f0*/  LD.E.64 R16, desc[UR36][R16.64] ;  /* 0x0000002410107980 */ /* 0x000ee8000c101b00 */
[----:B------:R-:W4:Y:S04]  /*1600*/  LD.E.64 R6, desc[UR36][R6.64] ;  /* 0x0000002406067980 */ /* 0x000f28000c101b00 */
[----:B------:R-:W5:Y:S01]  /*1610*/  LD.E.64 R4, desc[UR36][R4.64] ;  /* 0x0000002404047980 */ /* 0x000f62000c101b00 */
[----:B------:R-:W1:Y:S01]  /*1620*/  MUFU.RCP64H R23, 45 ;  /* 0x4046800000177908 */ /* 0x000e620000001800 */
[----:B------:R-:W-:Y:S01]  /*1630*/  IMAD.MOV.U32 R24, RZ, RZ, 0x0 ;  /* 0x00000000ff187424 */ /* 0x000fe200078e00ff */
[----:B------:R-:W-:Y:S01]  /*1640*/  BSSY.RECONVERGENT B0, `(.L_x_18) ;  /* 0x000001d000007945 */ /* 0x000fe20003800200 */
[----:B------:R-:W-:-:S02]  /*1650*/  IMAD.MOV.U32 R25, RZ, RZ, 0x40468000 ;  /* 0x40468000ff197424 */ /* 0x000fc400078e00ff */
[----:B------:R-:W-:-:S06]  /*1660*/  IMAD.MOV.U32 R22, RZ, RZ, 0x1 ;  /* 0x00000001ff167424 */ /* 0x000fcc00078e00ff */
[----:B-1----:R-:W-:-:S08]  /*1670*/  DFMA R18, R22, -R24, 1 ;  /* 0x3ff000001612742b */ /* 0x002fd00000000818 */
[----:B------:R-:W-:-:S08]  /*1680*/  DFMA R18, R18, R18, R18 ;  /* 0x000000121212722b */ /* 0x000fd00000000012 */
[----:B------:R-:W-:-:S08]  /*1690*/  DFMA R18, R22, R18, R22 ;  /* 0x000000121612722b */ /* 0x000fd00000000016 */
[----:B------:R-:W-:-:S08]  /*16a0*/  DFMA R24, R18, -R24, 1 ;  /* 0x3ff000001218742b */ /* 0x000fd00000000818 */
[----:B------:R-:W-:Y:S02]  /*16b0*/  DFMA R24, R18, R24, R18 ;  /* 0x000000181218722b */ /* 0x000fe40000000012 */
[----:B0-----:R-:W-:-:S08]  /*16c0*/  DMUL R14, R12, 7 ;  /* 0x401c00000c0e7828 */ /* 0x001fd00000000000 */
[----:B------:R-:W-:-:S08]  /*16d0*/  DFMA R14, R12, 7, R14 ;  /* 0x401c00000c0e782b */ /* 0x000fd0000000000e */
[----:B------:R-:W-:Y:S02]  /*16e0*/  DMUL R18, R8, R14 ;  /* 0x0000000e08127228 */ /* 0x000fe40000000000 */
[----:B--2---:R-:W-:-:S06]  /*16f0*/  DMUL R8, R2, 32 ;  /* 0x4040000002087828 */ /* 0x004fcc0000000000 */
[----:B------:R-:W-:Y:S02]  /*1700*/  DMUL R12, R24, R18 ;  /* 0x00000012180c7228 */ /* 0x000fe40000000000 */
[----:B---3--:R-:W-:Y:S01]  /*1710*/  DFMA R8, R16, 7, R8 ;  /* 0x401c00001008782b */ /* 0x008fe20000000008 */
[----:B------:R-:W-:-:S05]  /*1720*/  FSETP.GEU.AND P1, PT, |R19|, 6.5827683646048100446e-37, PT ;  /* 0x036000001300780b */ /* 0x000fca0003f2e200 */
[----:B------:R-:W-:Y:S02]  /*1730*/  DFMA R14, R12, -45, R18 ;  /* 0xc04680000c0e782b */ /* 0x000fe40000000012 */
[----:B----4-:R-:W-:-:S06]  /*1740*/  DFMA R8, R6, 12, R8 ;  /* 0x402800000608782b */ /* 0x010fcc0000000008 */
[----:B------:R-:W-:Y:S02]  /*1750*/  DFMA R2, R24, R14, R12 ;  /* 0x0000000e1802722b */ /* 0x000fe4000000000c */
[----:B-----5:R-:W-:-:S08]  /*1760*/  DFMA R8, R4, 32, R8 ;  /* 0x404000000408782b */ /* 0x020fd00000000008 */
[----:B------:R-:W-:-:S05]  /*1770*/  FFMA R0, RZ, 3.1015625, R3 ;  /* 0x40468000ff007823 */ /* 0x000fca0000000003 */
[----:B------:R-:W-:-:S13]  /*1780*/  FSETP.GT.AND P0, PT, |R0|, 1.469367938527859385e-39, PT ;  /* 0x001000000000780b */ /* 0x000fda0003f04200 */
[----:B------:R-:W-:Y:S05]  /*1790*/  @P0 BRA P1, `(.L_x_19) ;  /* 0x00000000001c0947 */ /* 0x000fea0000800000 */
[----:B------:R-:W-:Y:S01]  /*17a0*/  IMAD.MOV.U32 R4, RZ, RZ, R18 ;  /* 0x000000ffff047224 */ /* 0x000fe200078e0012 */
[----:B------:R-:W-:Y:S01]  /*17b0*/  MOV R0, 0x17f0 ;  /* 0x000017f000007802 */ /* 0x000fe20000000f00 */
[----:B------:R-:W-:Y:S02]  /*17c0*/  IMAD.MOV.U32 R5, RZ, RZ, R19 ;  /* 0x000000ffff057224 */ /* 0x000fe400078e0013 */
[----:B------:R-:W-:-:S07]  /*17d0*/  IMAD.MOV.U32 R11, RZ, RZ, 0x40468000 ;  /* 0x40468000ff0b7424 */ /* 0x000fce00078e00ff */
[----:B------:R-:W-:Y:S05]  /*17e0*/  CALL.REL.NOINC `($__internal_0_$__cuda_sm20_div_rn_f64_full) ;  /* 0x0000000000307944 */ /* 0x000fea0003c00000 */
[----:B------:R-:W-:Y:S02]  /*17f0*/  IMAD.MOV.U32 R2, RZ, RZ, R14 ;  /* 0x000000ffff027224 */ /* 0x000fe400078e000e */
[----:B------:R-:W-:-:S07]  /*1800*/  IMAD.MOV.U32 R3, RZ, RZ, R15 ;  /* 0x000000ffff037224 */ /* 0x000fce00078e000f */
.L_x_19:
[----:B------:R-:W-:Y:S05]  /*1810*/  BSYNC.RECONVERGENT B0 ;  /* 0x0000000000007941 */ /* 0x000fea0003800200 */
.L_x_18:
[----:B------:R-:W0:Y:S02]  /*1820*/  LDC.64 R4, c[0x0][0x398] ;  /* 0x0000e600ff047b82 */ /* 0x000e240000000a00 */
[----:B0-----:R-:W-:-:S05]  /*1830*/  IMAD.WIDE.U32 R4, R21, 0x4, R4 ;  /* 0x0000000415047825 */ /* 0x001fca00078e0004 */
[----:B------:R-:W2:Y:S01]  /*1840*/  LDG.E R0, desc[UR36][R4.64] ;  /* 0x0000002404007981 */ /* 0x000ea2000c1e1900 */
[----:B------:R-:W-:Y:S01]  /*1850*/  DADD R8, R8, R2 ;  /* 0x0000000008087229 */ /* 0x000fe20000000002 */
[----:B--2---:R-:W0:Y:S07]  /*1860*/  F2F.F64.F32 R6, R0 ;  /* 0x0000000000067310 */ /* 0x004e2e0000201800 */
[----:B0-----:R-:W-:-:S10]  /*1870*/  DADD R6, R8, R6 ;  /* 0x0000000008067229 */ /* 0x001fd40000000006 */
[----:B------:R-:W0:Y:S02]  /*1880*/  F2F.F32.F64 R7, R6 ;  /* 0x0000000600077310 */ /* 0x000e240000301000 */
[----:B0-----:R-:W-:Y:S01]  /*1890*/  STG.E desc[UR36][R4.64], R7 ;  /* 0x0000000704007986 */ /* 0x001fe2000c101924 */
[----:B------:R-:W-:Y:S05]  /*18a0*/  EXIT ;  /* 0x000000000000794d */ /* 0x000fea0003800000 */
        .weak           $__internal_0_$__cuda_sm20_div_rn_f64_full
        .type           $__internal_0_$__cuda_sm20_div_rn_f64_full,@function
        .size           $__internal_0_$__cuda_sm20_div_rn_f64_full,($_Z24iniciarYterminarIntegraldP11posParticlePfS1_S1_$__internal_trig_reduction_slowpathd - $__internal_0_$__cuda_sm20_div_rn_f64_full)
$__internal_0_$__cuda_sm20_div_rn_f64_full:
[C---:B------:R-:W-:Y:S01]  /*18b0*/  FSETP.GEU.AND P0, PT, |R11|.reuse, 1.469367938527859385e-39, PT ;  /* 0x001000000b00780b */ /* 0x040fe20003f0e200 */
[----:B------:R-:W-:Y:S01]  /*18c0*/  BSSY.RECONVERGENT B2, `(.L_x_20) ;  /* 0x0000056000027945 */ /* 0x000fe20003800200 */
[----:B------:R-:W-:Y:S02]  /*18d0*/  LOP3.LUT R2, R11, 0x800fffff, RZ, 0xc0, !PT ;  /* 0x800fffff0b027812 */ /* 0x000fe400078ec0ff */
[C---:B------:R-:W-:Y:S02]  /*18e0*/  FSETP.GEU.AND P2, PT, |R5|.reuse, 1.469367938527859385e-39, PT ;  /* 0x001000000500780b */ /* 0x040fe40003f4e200 */
[----:B------:R-:W-:Y:S01]  /*18f0*/  LOP3.LUT R3, R2, 0x3ff00000, RZ, 0xfc, !PT ;  /* 0x3ff0000002037812 */ /* 0x000fe200078efcff */
[----:B------:R-:W-:Y:S01]  /*1900*/  IMAD.MOV.U32 R2, RZ, RZ, R10 ;  /* 0x000000ffff027224 */ /* 0x000fe200078e000a */
[----:B------:R-:W-:Y:S02]  /*1910*/  MOV R26, 0x1 ;  /* 0x00000001001a7802 */ /* 0x000fe40000000f00 */
[----:B------:R-:W-:-:S02]  /*1920*/  LOP3.LUT R14, R5, 0x7ff00000, RZ, 0xc0, !PT ;  /* 0x7ff00000050e7812 */ /* 0x000fc400078ec0ff */
[C---:B------:R-:W-:Y:S01]  /*1930*/  LOP3.LUT R25, R11.reuse, 0x7ff00000, RZ, 0xc0, !PT ;  /* 0x7ff000000b197812 */ /* 0x040fe200078ec0ff */
[----:B------:R-:W-:Y:S02]  /*1940*/  @!P0 DMUL R2, R10, 8.98846567431157953865e+307 ;  /* 0x7fe000000a028828 */ /* 0x000fe40000000000 */
[----:B------:R-:W-:Y:S01]  /*1950*/  IMAD.MOV.U32 R20, RZ, RZ, R14 ;  /* 0x000000ffff147224 */ /* 0x000fe200078e000e */
[C---:B------:R-:W-:Y:S02]  /*1960*/  ISETP.GE.U32.AND P1, PT, R14.reuse, R25, PT ;  /* 0x000000190e00720c */ /* 0x040fe40003f26070 */
[----:B------:R-:W-:Y:S01]  /*1970*/  @!P2 LOP3.LUT R15, R11, 0x7ff00000, RZ, 0xc0, !PT ;  /* 0x7ff000000b0fa812 */ /* 0x000fe200078ec0ff */
[----:B------:R-:W0:Y:S03]  /*1980*/  MUFU.RCP64H R27, R3 ;  /* 0x00000003001b7308 */ /* 0x000e260000001800 */
[----:B------:R-:W-:Y:S01]  /*1990*/  @!P2 ISETP.GE.U32.AND P3, PT, R14, R15, PT ;  /* 0x0000000f0e00a20c */ /* 0x000fe20003f66070 */
[----:B------:R-:W-:Y:S01]  /*19a0*/  IMAD.MOV.U32 R15, RZ, RZ, 0x1ca00000 ;  /* 0x1ca00000ff0f7424 */ /* 0x000fe200078e00ff */
[----:B------:R-:W-:-:S04]  /*19b0*/  @!P0 LOP3.LUT R25, R3, 0x7ff00000, RZ, 0xc0, !PT ;  /* 0x7ff0000003198812 */ /* 0x000fc800078ec0ff */
[----:B------:R-:W-:-:S04]  /*19c0*/  @!P2 SEL R29, R15, 0x63400000, !P3 ;  /* 0x634000000f1da807 */ /* 0x000fc80005800000 */
[----:B------:R-:W-:Y:S01]  /*19d0*/  @!P2 LOP3.LUT R30, R29, 0x80000000, R5, 0xf8, !PT ;  /* 0x800000001d1ea812 */ /* 0x000fe200078ef805 */
[----:B0-----:R-:W-:-:S03]  /*19e0*/  DFMA R6, R26, -R2, 1 ;  /* 0x3ff000001a06742b */ /* 0x001fc60000000802 */
[----:B------:R-:W-:Y:S01]  /*19f0*/  @!P2 LOP3.LUT R31, R30, 0x100000, RZ, 0xfc, !PT ;  /* 0x001000001e1fa812 */ /* 0x000fe200078efcff */
[----:B------:R-:W-:-:S04]  /*1a00*/  @!P2 IMAD.MOV.U32 R30, RZ, RZ, RZ ;  /* 0x000000ffff1ea224 */ /* 0x000fc800078e00ff */
[----:B------:R-:W-:-:S08]  /*1a10*/  DFMA R6, R6, R6, R6 ;  /* 0x000000060606722b */ /* 0x000fd00000000006 */
[----:B------:R-:W-:Y:S01]  /*1a20*/  DFMA R26, R26, R6, R26 ;  /* 0x000000061a1a722b */ /* 0x000fe2000000001a */
[----:B------:R-:W-:Y:S01]  /*1a30*/  SEL R7, R15, 0x63400000, !P1 ;  /* 0x634000000f077807 */ /* 0x000fe20004800000 */
[----:B------:R-:W-:-:S03]  /*1a40*/  IMAD.MOV.U32 R6, RZ, RZ, R4 ;  /* 0x000000ffff067224 */ /* 0x000fc600078e0004 */
[----:B------:R-:W-:-:S03]  /*1a50*/  LOP3.LUT R7, R7, 0x800fffff, R5, 0xf8, !PT ;  /* 0x800fffff07077812 */ /* 0x000fc600078ef805 */
[----:B------:R-:W-:-:S03]  /*1a60*/  DFMA R28, R26, -R2, 1 ;  /* 0x3ff000001a1c742b */ /* 0x000fc60000000802 */
[----:B------:R-:W-:-:S05]  /*1a70*/  @!P2 DFMA R6, R6, 2, -R30 ;  /* 0x400000000606a82b */ /* 0x000fca000000081e */
[----:B------:R-:W-:-:S05]  /*1a80*/  DFMA R28, R26, R28, R26 ;  /* 0x0000001c1a1c722b */ /* 0x000fca000000001a */
[----:B------:R-:W-:-:S03]  /*1a90*/  @!P2 LOP3.LUT R20, R7, 0x7ff00000, RZ, 0xc0, !PT ;  /* 0x7ff000000714a812 */ /* 0x000fc600078ec0ff */
[----:B------:R-:W-:Y:S02]  /*1aa0*/  DMUL R26, R28, R6 ;  /* 0x000000061c1a7228 */ /* 0x000fe40000000000 */
[----:B------:R-:W-:-:S05]  /*1ab0*/  VIADD R24, R20, 0xffffffff ;  /* 0xffffffff14187836 */ /* 0x000fca0000000000 */
[----:B------:R-:W-:Y:S01]  /*1ac0*/  ISETP.GT.U32.AND P0, PT, R24, 0x7feffffe, PT ;  /* 0x7feffffe1800780c */ /* 0x000fe20003f04070 */
[----:B------:R-:W-:Y:S01]  /*1ad0*/  VIADD R24, R25, 0xffffffff ;  /* 0xffffffff19187836 */ /* 0x000fe20000000000 */
[----:B------:R-:W-:-:S04]  /*1ae0*/  DFMA R30, R26, -R2, R6 ;  /* 0x800000021a1e722b */ /* 0x000fc80000000006 */
[----:B------:R-:W-:-:S04]  /*1af0*/  ISETP.GT.U32.OR P0, PT, R24, 0x7feffffe, P0 ;  /* 0x7feffffe1800780c */ /* 0x000fc80000704470 */
[----:B------:R-:W-:-:S09]  /*1b00*/  DFMA R30, R28, R30, R26 ;  /* 0x0000001e1c1e722b */ /* 0x000fd2000000001a */
[----:B------:R-:W-:Y:S05]  /*1b10*/  @P0 BRA `(.L_x_21) ;  /* 0x00000000006c0947 */ /* 0x000fea0003800000 */
[----:B------:R-:W-:Y:S01]  /*1b20*/  LOP3.LUT R5, R11, 0x7ff00000, RZ, 0xc0, !PT ;  /* 0x7ff000000b057812 */ /* 0x000fe200078ec0ff */
[----:B------:R-:W-:-:S03]  /*1b30*/  IMAD.MOV.U32 R24, RZ, RZ, RZ ;  /* 0x000000ffff187224 */ /* 0x000fc600078e00ff */
[CC--:B------:R-:W-:Y:S02]  /*1b40*/  VIADDMNMX R4, R14.reuse, -R5.reuse, 0xb9600000, !PT ;  /* 0xb96000000e047446 */ /* 0x0c0fe40007800905 */
[----:B------:R-:W-:Y:S02]  /*1b50*/  ISETP.GE.U32.AND P0, PT, R14, R5, PT ;  /* 0x000000050e00720c */ /* 0x000fe40003f06070 */
[----:B------:R-:W-:Y:S02]  /*1b60*/  VIMNMX R4, PT, PT, R4, 0x46a00000, PT ;  /* 0x46a0000004047848 */ /* 0x000fe40003fe0100 */
[----:B------:R-:W-:-:S05]  /*1b70*/  SEL R15, R15, 0x63400000, !P0 ;  /* 0x634000000f0f7807 */ /* 0x000fca0004000000 */
[----:B------:R-:W-:-:S04]  /*1b80*/  IMAD.IADD R4, R4, 0x1, -R15 ;  /* 0x0000000104047824 */ /* 0x000fc800078e0a0f */
[----:B------:R-:W-:-:S06]  /*1b90*/  VIADD R25, R4, 0x7fe00000 ;  /* 0x7fe0000004197836 */ /* 0x000fcc0000000000 */
[----:B------:R-:W-:-:S10]  /*1ba0*/  DMUL R14, R30, R24 ;  /* 0x000000181e0e7228 */ /* 0x000fd40000000000 */
[----:B------:R-:W-:-:S13]  /*1bb0*/  FSETP.GTU.AND P0, PT, |R15|, 1.469367938527859385e-39, PT ;  /* 0x001000000f00780b */ /* 0x000fda0003f0c200 */
[----:B------:R-:W-:Y:S05]  /*1bc0*/  @P0 BRA `(.L_x_22) ;  /* 0x0000000000940947 */ /* 0x000fea0003800000 */
[----:B------:R-:W-:Y:S01]  /*1bd0*/  DFMA R6, R30, -R2, R6 ;  /* 0x800000021e06722b */ /* 0x000fe20000000006 */
[----:B------:R-:W-:-:S09]  /*1be0*/  IMAD.MOV.U32 R24, RZ, RZ, RZ ;  /* 0x000000ffff187224 */ /* 0x000fd200078e00ff */
[C---:B------:R-:W-:Y:S02]  /*1bf0*/  FSETP.NEU.AND P0, PT, R7.reuse, RZ, PT ;  /* 0x000000ff0700720b */ /* 0x040fe40003f0d000 */
[----:B------:R-:W-:-:S04]  /*1c00*/  LOP3.LUT R5, R7, 0x80000000, R11, 0x48, !PT ;  /* 0x8000000007057812 */ /* 0x000fc800078e480b */
[----:B------:R-:W-:-:S07]  /*1c10*/  LOP3.LUT R25, R5, R25, RZ, 0xfc, !PT ;  /* 0x0000001905197212 */ /* 0x000fce00078efcff */
[----:B------:R-:W-:Y:S05]  /*1c20*/  @!P0 BRA `(.L_x_22) ;  /* 0x00000000007c8947 */ /* 0x000fea0003800000 */
[----:B------:R-:W-:Y:S01]  /*1c30*/  IMAD.MOV R3, RZ, RZ, -R4 ;  /* 0x000000ffff037224 */ /* 0x000fe200078e0a04 */
[----:B------:R-:W-:Y:S01]  /*1c40*/  DMUL.RP R24, R30, R24 ;  /* 0x000000181e187228 */ /* 0x000fe20000008000 */
[----:B------:R-:W-:-:S06]  /*1c50*/  IMAD.MOV.U32 R2, RZ, RZ, RZ ;  /* 0x000000ffff027224 */ /* 0x000fcc00078e00ff */
[----:B------:R-:W-:-:S03]  /*1c60*/  DFMA R2, R14, -R2, R30 ;  /* 0x800000020e02722b */ /* 0x000fc6000000001e */
[----:B------:R-:W-:-:S03]  /*1c70*/  LOP3.LUT R5, R25, R5, RZ, 0x3c, !PT ;  /* 0x0000000519057212 */ /* 0x000fc600078e3cff */
[----:B------:R-:W-:-:S04]  /*1c80*/  IADD3 R2, PT, PT, -R4, -0x43300000, RZ ;  /* 0xbcd0000004027810 */ /* 0x000fc80007ffe1ff */
[----:B------:R-:W-:-:S04]  /*1c90*/  FSETP.NEU.AND P0, PT, |R3|, R2, PT ;  /* 0x000000020300720b */ /* 0x000fc80003f0d200 */
[----:B------:R-:W-:Y:S02]  /*1ca0*/  FSEL R14, R24, R14, !P0 ;  /* 0x0000000e180e7208 */ /* 0x000fe40004000000 */
[----:B------:R-:W-:Y:S01]  /*1cb0*/  FSEL R15, R5, R15, !P0 ;  /* 0x0000000f050f7208 */ /* 0x000fe20004000000 */
[----:B------:R-:W-:Y:S06]  /*1cc0*/  BRA `(.L_x_22) ;  /* 0x0000000000547947 */ /* 0x000fec0003800000 */
.L_x_21:
[----:B------:R-:W-:-:S14]  /*1cd0*/  DSETP.NAN.AND P0, PT, R4, R4, PT ;  /* 0x000000040400722a */ /* 0x000fdc0003f08000 */
[----:B------:R-:W-:Y:S05]  /*1ce0*/  @P0 BRA `(.L_x_23) ;  /* 0x0000000000440947 */ /* 0x000fea0003800000 */
[----:B------:R-:W-:-:S14]  /*1cf0*/  DSETP.NAN.AND P0, PT, R10, R10, PT ;  /* 0x0000000a0a00722a */ /* 0x000fdc0003f08000 */
[----:B------:R-:W-:Y:S05]  /*1d00*/  @P0 BRA `(.L_x_24) ;  /* 0x0000000000300947 */ /* 0x000fea0003800000 */
[----:B------:R-:W-:Y:S01]  /*1d10*/  ISETP.NE.AND P0, PT, R20, R25, PT ;  /* 0x000000191400720c */ /* 0x000fe20003f05270 */
[----:B------:R-:W-:Y:S01]  /*1d20*/  IMAD.MOV.U32 R14, RZ, RZ, 0x0 ;  /* 0x00000000ff0e7424 */ /* 0x000fe200078e00ff */
[----:B------:R-:W-:-:S11]  /*1d30*/  MOV R15, 0xfff80000 ;  /* 0xfff80000000f7802 */ /* 0x000fd60000000f00 */
[----:B------:R-:W-:Y:S05]  /*1d40*/  @!P0 BRA `(.L_x_22) ;  /* 0x0000000000348947 */ /* 0x000fea0003800000 */
[----:B------:R-:W-:Y:S02]  /*1d50*/  ISETP.NE.AND P0, PT, R20, 0x7ff00000, PT ;  /* 0x7ff000001400780c */ /* 0x000fe40003f05270 */
[----:B------:R-:W-:Y:S02]  /*1d60*/  LOP3.LUT R15, R5, 0x80000000, R11, 0x48, !PT ;  /* 0x80000000050f7812 */ /* 0x000fe400078e480b */
[----:B------:R-:W-:-:S13]  /*1d70*/  ISETP.EQ.OR P0, PT, R25, RZ, !P0 ;  /* 0x000000ff1900720c */ /* 0x000fda0004702670 */
[----:B------:R-:W-:Y:S01]  /*1d80*/  @P0 LOP3.LUT R2, R15, 0x7ff00000, RZ, 0xfc, !PT ;  /* 0x7ff000000f020812 */ /* 0x000fe200078efcff */
[----:B------:R-:W-:Y:S02]  /*1d90*/  @!P0 IMAD.MOV.U32 R14, RZ, RZ, RZ ;  /* 0x000000ffff0e8224 */ /* 0x000fe400078e00ff */
[----:B------:R-:W-:Y:S02]  /*1da0*/  @P0 IMAD.MOV.U32 R14, RZ, RZ, RZ ;  /* 0x000000ffff0e0224 */ /* 0x000fe400078e00ff */
[----:B------:R-:W-:Y:S01]  /*1db0*/  @P0 IMAD.MOV.U32 R15, RZ, RZ, R2 ;  /* 0x000000ffff0f0224 */ /* 0x000fe200078e0002 */
[----:B------:R-:W-:Y:S06]  /*1dc0*/  BRA `(.L_x_22) ;  /* 0x0000000000147947 */ /* 0x000fec0003800000 */
.L_x_24:
[----:B------:R-:W-:Y:S01]  /*1dd0*/  LOP3.LUT R15, R11, 0x80000, RZ, 0xfc, !PT ;  /* 0x000800000b0f7812 */ /* 0x000fe200078efcff */
[----:B------:R-:W-:Y:S01]  /*1de0*/  IMAD.MOV.U32 R14, RZ, RZ, R10 ;  /* 0x000000ffff0e7224 */ /* 0x000fe200078e000a */
[----:B------:R-:W-:Y:S06]  /*1df0*/  BRA `(.L_x_22) ;  /* 0x0000000000087947 */ /* 0x000fec0003800000 */
.L_x_23:
[----:B------:R-:W-:Y:S01]  /*1e00*/  LOP3.LUT R15, R5, 0x80000, RZ, 0xfc, !PT ;  /* 0x00080000050f7812 */ /* 0x000fe200078efcff */
[----:B------:R-:W-:-:S07]  /*1e10*/  IMAD.MOV.U32 R14, RZ, RZ, R4 ;  /* 0x000000ffff0e7224 */ /* 0x000fce00078e0004 */
.L_x_22:
[----:B------:R-:W-:Y:S05]  /*1e20*/  BSYNC.RECONVERGENT B2 ;  /* 0x0000000000027941 */ /* 0x000fea0003800200 */
.L_x_20:
[----:B------:R-:W-:Y:S02]  /*1e30*/  IMAD.MOV.U32 R2, RZ, RZ, R0 ;  /* 0x000000ffff027224 */ /* 0x000fe400078e0000 */
[----:B------:R-:W-:-:S04]  /*1e40*/  IMAD.MOV.U32 R3, RZ, RZ, 0x0 ;  /* 0x00000000ff037424 */ /* 0x000fc800078e00ff */
[----:B------:R-:W-:Y:S05]  /*1e50*/  RET.REL.NODEC R2 `(_Z24iniciarYterminarIntegraldP11posParticlePfS1_S1_) ;  /* 0xffffffe002687950 */ /* 0x000fea0003c3ffff */
        .type           $_Z24iniciarYterminarIntegraldP11posParticlePfS1_S1_$__internal_trig_reduction_slowpathd,@function
        .size           $_Z24iniciarYterminarIntegraldP11posParticlePfS1_S1_$__internal_trig_reduction_slowpathd,(.L_x_34 - $_Z24iniciarYterminarIntegraldP11posParticlePfS1_S1_$__internal_trig_reduction_slowpathd)
$_Z24iniciarYterminarIntegraldP11posParticlePfS1_S1_$__internal_trig_reduction_slowpathd:
[----:B------:R-:W-:Y:S01]  /*1e60*/  SHF.R.U32.HI R0, RZ, 0x14, R14 ;  /* 0x00000014ff007819 */ /* 0x000fe2000001160e */
[----:B------:R-:W-:Y:S02]  /*1e70*/  IMAD.MOV.U32 R8, RZ, RZ, R2 ;  /* 0x000000ffff087224 */ /* 0x000fe400078e0002 */
[----:B------:R-:W-:Y:S01]  /*1e80*/  IMAD.MOV.U32 R9, RZ, RZ, R14 ;  /* 0x000000ffff097224 */ /* 0x000fe200078e000e */
[----:B------:R-:W-:Y:S01]  /*1e90*/  LOP3.LUT R3, R0, 0x7ff, RZ, 0xc0, !PT ;  /* 0x000007ff00037812 */ /* 0x000fe200078ec0ff */
[----:B------:R-:W-:-:S03]  /*1ea0*/  IMAD.MOV.U32 R4, RZ, RZ, RZ ;  /* 0x000000ffff047224 */ /* 0x000fc600078e00ff */
[----:B------:R-:W-:-:S13]  /*1eb0*/  ISETP.NE.AND P0, PT, R3, 0x7ff, PT ;  /* 0x000007ff0300780c */ /* 0x000fda0003f05270 */
[----:B------:R-:W-:Y:S05]  /*1ec0*/  @!P0 BRA `(.L_x_25) ;  /* 0x0000000800448947 */ /* 0x000fea0003800000 */
[----:B------:R-:W-:Y:S01]  /*1ed0*/  VIADD R2, R3, 0xfffffc00 ;  /* 0xfffffc0003027836 */ /* 0x000fe20000000000 */
[----:B------:R-:W-:Y:S01]  /*1ee0*/  BSSY.RECONVERGENT B3, `(.L_x_26) ;  /* 0x000002e000037945 */ /* 0x000fe20003800200 */
[----:B------:R-:W-:-:S03]  /*1ef0*/  CS2R R24, SRZ ;  /* 0x0000000000187805 */ /* 0x000fc6000001ff00 */
[----:B------:R-:W-:Y:S02]  /*1f00*/  SHF.R.U32.HI R4, RZ, 0x6, R2 ;  /* 0x00000006ff047819 */ /* 0x000fe40000011602 */
[----:B------:R-:W-:Y:S02]  /*1f10*/  ISETP.GE.U32.AND P0, PT, R2, 0x80, PT ;  /* 0x000000800200780c */ /* 0x000fe40003f06070 */
[C---:B------:R-:W-:Y:S02]  /*1f20*/  IADD3 R5, PT, PT, -R4.reuse, 0x13, RZ ;  /* 0x0000001304057810 */ /* 0x040fe40007ffe1ff */
[----:B------:R-:W-:Y:S02]  /*1f30*/  IADD3 R15, PT, PT, -R4, 0xf, RZ ;  /* 0x0000000f040f7810 */ /* 0x000fe40007ffe1ff */
[----:B------:R-:W-:-:S04]  /*1f40*/  SEL R5, R5, 0x12, P0 ;  /* 0x0000001205057807 */ /* 0x000fc80000000000 */
[----:B------:R-:W-:-:S13]  /*1f50*/  ISETP.GE.AND P0, PT, R15, R5, PT ;  /* 0x000000050f00720c */ /* 0x000fda0003f06270 */
[----:B------:R-:W-:Y:S05]  /*1f60*/  @P0 BRA `(.L_x_27) ;  /* 0x0000000000940947 */ /* 0x000fea0003800000 */
[----:B------:R-:W0:Y:S01]  /*1f70*/  LDC.64 R6, c[0x0][0x358] ;  /* 0x0000d600ff067b82 */ /* 0x000e220000000a00 */
[C---:B------:R-:W-:Y:S01]  /*1f80*/  SHF.L.U64.HI R11, R8.reuse, 0xb, R9 ;  /* 0x0000000b080b7819 */ /* 0x040fe20000010209 */
[----:B------:R-:W-:Y:S01]  /*1f90*/  BSSY.RECONVERGENT B4, `(.L_x_28) ;  /* 0x0000021000047945 */ /* 0x000fe20003800200 */
[----:B------:R-:W-:Y:S01]  /*1fa0*/  IMAD.SHL.U32 R9, R8, 0x800, RZ ;  /* 0x0000080008097824 */ /* 0x000fe200078e00ff */
[----:B------:R-:W-:Y:S01]  /*1fb0*/  IADD3 R13, PT, PT, RZ, -R4, -R5 ;  /* 0x80000004ff0d7210 */ /* 0x000fe20007ffe805 */
[----:B------:R-:W-:Y:S01]  /*1fc0*/  IMAD.MOV.U32 R8, RZ, RZ, RZ ;  /* 0x000000ffff087224 */ /* 0x000fe200078e00ff */
[----:B------:R-:W-:Y:S02]  /*1fd0*/  CS2R R24, SRZ ;  /* 0x0000000000187805 */ /* 0x000fe4000001ff00 */
[----:B------:R-:W-:-:S07]  /*1fe0*/  LOP3.LUT R11, R11, 0x80000000, RZ, 0xfc, !PT ;  /* 0x800000000b0b7812 */ /* 0x000fce00078efcff */
.L_x_29:
[----:B------:R-:W1:Y:S01]  /*1ff0*/  LDC.64 R2, c[0x4][0x8] ;  /* 0x01000200ff027b82 */ /* 0x000e620000000a00 */
[----:B0-----:R-:W-:Y:S02]  /*2000*/  R2UR UR4, R6 ;  /* 0x00000000060472ca */ /* 0x001fe400000e0000 */
[----:B------:R-:W-:Y:S01]  /*2010*/  R2UR UR5, R7 ;  /* 0x00000000070572ca */ /* 0x000fe200000e0000 */
[----:B-1----:R-:W-:-:S12]  /*2020*/  IMAD.WIDE R2, R15, 0x8, R2 ;  /* 0x000000080f027825 */ /* 0x002fd800078e0202 */
[----:B------:R-:W2:Y:S01]  /*2030*/  LDG.E.64.CONSTANT R2, desc[UR4][R2.64] ;  /* 0x0000000402027981 */ /* 0x000ea2000c1e9b00 */
[----:B------:R-:W-:Y:S02]  /*2040*/  VIADD R13, R13, 0x1 ;  /* 0x000000010d0d7836 */ /* 0x000fe40000000000 */
[----:B------:R-:W-:Y:S02]  /*2050*/  VIADD R15, R15, 0x1 ;  /* 0x000000010f0f7836 */ /* 0x000fe40000000000 */
[----:B--2---:R-:W-:-:S04]  /*2060*/  IMAD.WIDE.U32 R24, P2, R2, R9, R24 ;  /* 0x0000000902187225 */ /* 0x004fc80007840018 */
[----:B------:R-:W-:Y:S02]  /*2070*/  IMAD R27, R2, R11, RZ ;  /* 0x0000000b021b7224 */ /* 0x000fe400078e02ff */
[CC--:B------:R-:W-:Y:S02]  /*2080*/  IMAD R20, R3.reuse, R9.reuse, RZ ;  /* 0x0000000903147224 */ /* 0x0c0fe400078e02ff */
[----:B------:R-:W-:Y:S01]  /*2090*/  IMAD.HI.U32 R29, R3, R9, RZ ;  /* 0x00000009031d7227 */ /* 0x000fe200078e00ff */
[----:B------:R-:W-:Y:S02]  /*20a0*/  IADD3 R25, P0, PT, R27, R25, RZ ;  /* 0x000000191b197210 */ /* 0x000fe40007f1e0ff */
[C---:B------:R-:W-:Y:S01]  /*20b0*/  LEA R27, R8.reuse, R1, 0x3 ;  /* 0x00000001081b7211 */ /* 0x040fe200078e18ff */
[----:B------:R-:W-:Y:S01]  /*20c0*/  VIADD R8, R8, 0x1 ;  /* 0x0000000108087836 */ /* 0x000fe20000000000 */
[----:B------:R-:W-:Y:S01]  /*20d0*/  IADD3 R25, P1, PT, R20, R25, RZ ;  /* 0x0000001914197210 */ /* 0x000fe20007f3e0ff */
[----:B------:R-:W-:-:S04]  /*20e0*/  IMAD.HI.U32 R20, R2, R11, RZ ;  /* 0x0000000b02147227 */ /* 0x000fc800078e00ff */
[----:B------:R-:W-:Y:S01]  /*20f0*/  IMAD.X R2, RZ, RZ, R20, P2 ;  /* 0x000000ffff027224 */ /* 0x000fe200010e0614 */
[----:B------:R0:W-:Y:S01]  /*2100*/  STL.64 [R27], R24 ;  /* 0x000000181b007387 */ /* 0x0001e20000100a00 */
[----:B------:R-:W-:-:S03]  /*2110*/  IMAD.HI.U32 R20, R3, R11, RZ ;  /* 0x0000000b03147227 */ /* 0x000fc600078e00ff */
[----:B------:R-:W-:Y:S01]  /*2120*/  IADD3.X R2, P0, PT, R29, R2, RZ, P0, !PT ;  /* 0x000000021d027210 */ /* 0x000fe2000071e4ff */
[----:B------:R-:W-:-:S05]  /*2130*/  IMAD R3, R3, R11, RZ ;  /* 0x0000000b03037224 */ /* 0x000fca00078e02ff */
[----:B------:R-:W-:Y:S01]  /*2140*/  IADD3.X R3, P1, PT, R3, R2, RZ, P1, !PT ;  /* 0x0000000203037210 */ /* 0x000fe20000f3e4ff */
[----:B------:R-:W-:Y:S01]  /*2150*/  IMAD.X R2, RZ, RZ, R20, P0 ;  /* 0x000000ffff027224 */ /* 0x000fe200000e0614 */
[----:B------:R-:W-:-:S03]  /*2160*/  ISETP.NE.AND P0, PT, R13, -0xf, PT ;  /* 0xfffffff10d00780c */ /* 0x000fc60003f05270 */
[----:B0-----:R-:W-:Y:S02]  /*2170*/  IMAD.X R25, RZ, RZ, R2, P1 ;  /* 0x000000ffff197224 */ /* 0x001fe400008e0602 */
[----:B------:R-:W-:-:S08]  /*2180*/  IMAD.MOV.U32 R24, RZ, RZ, R3 ;  /* 0x000000ffff187224 */ /* 0x000fd000078e0003 */
[----:B------:R-:W-:Y:S05]  /*2190*/  @P0 BRA `(.L_x_29) ;  /* 0xfffffffc00940947 */ /* 0x000fea000383ffff */
[----:B------:R-:W-:Y:S05]  /*21a0*/  BSYNC.RECONVERGENT B4 ;  /* 0x0000000000047941 */ /* 0x000fea0003800200 */
.L_x_28:
[----:B------:R-:W-:-:S07]  /*21b0*/  IMAD.MOV.U32 R15, RZ, RZ, R5 ;  /* 0x000000ffff0f7224 */ /* 0x000fce00078e0005 */
.L_x_27:
[----:B------:R-:W-:Y:S05]  /*21c0*/  BSYNC.RECONVERGENT B3 ;  /* 0x0000000000037941 */ /* 0x000fea0003800200 */
.L_x_26:
[----:B------:R-:W-:Y:S01]  /*21d0*/  LOP3.LUT P0, R29, R0, 0x3f, RZ, 0xc0, !PT ;  /* 0x0000003f001d7812 */ /* 0x000fe2000780c0ff */
[----:B------:R-:W-:-:S04]  /*21e0*/  IMAD.IADD R0, R4, 0x1, R15 ;  /* 0x0000000104007824 */ /* 0x000fc800078e020f */
[----:B------:R-:W-:-:S05]  /*21f0*/  IMAD.U32 R27, R0, 0x8, R1 ;  /* 0x00000008001b7824 */ /* 0x000fca00078e0001 */
[----:B------:R0:W-:Y:S04]  /*2200*/  STL.64 [R27+-0x78], R24 ;  /* 0xffff88181b007387 */ /* 0x0001e80000100a00 */
[----:B------:R-:W2:Y:S04]  /*2210*/  @P0 LDL.64 R8, [R1+0x8] ;  /* 0x0000080001080983 */ /* 0x000ea80000100a00 */
[----:B------:R-:W3:Y:S04]  /*2220*/  LDL.64 R2, [R1+0x10] ;  /* 0x0000100001027983 */ /* 0x000ee80000100a00 */
[----:B------:R-:W4:Y:S01]  /*2230*/  LDL.64 R4, [R1+0x18] ;  /* 0x0000180001047983 */ /* 0x000f220000100a00 */
[----:B------:R-:W-:Y:S01]  /*2240*/  @P0 LOP3.LUT R0, R29, 0x3f, RZ, 0x3c, !PT ;  /* 0x0000003f1d000812 */ /* 0x000fe200078e3cff */
[----:B------:R-:W-:Y:S01]  /*2250*/  BSSY.RECONVERGENT B3, `(.L_x_30) ;  /* 0x0000034000037945 */ /* 0x000fe20003800200 */
[----:B--2---:R-:W-:-:S02]  /*2260*/  @P0 SHF.R.U64 R7, R8, 0x1, R9 ;  /* 0x0000000108070819 */ /* 0x004fc40000001209 */
[----:B------:R-:W-:Y:S02]  /*2270*/  @P0 SHF.R.U32.HI R9, RZ, 0x1, R9 ;  /* 0x00000001ff090819 */ /* 0x000fe40000011609 */
[CC--:B---3--:R-:W-:Y:S02]  /*2280*/  @P0 SHF.L.U32 R11, R2.reuse, R29.reuse, RZ ;  /* 0x0000001d020b0219 */ /* 0x0c8fe400000006ff */
[----:B------:R-:W-:Y:S02]  /*2290*/  @P0 SHF.R.U64 R6, R7, R0, R9 ;  /* 0x0000000007060219 */ /* 0x000fe40000001209 */
[--C-:B------:R-:W-:Y:S02]  /*22a0*/  @P0 SHF.R.U32.HI R15, RZ, 0x1, R3.reuse ;  /* 0x00000001ff0f0819 */ /* 0x100fe40000011603 */
[C-C-:B------:R-:W-:Y:S02]  /*22b0*/  @P0 SHF.R.U64 R13, R2.reuse, 0x1, R3.reuse ;  /* 0x00000001020d0819 */ /* 0x140fe40000001203 */
[----:B------:R-:W-:-:S02]  /*22c0*/  @P0 SHF.L.U64.HI R8, R2, R29, R3 ;  /* 0x0000001d02080219 */ /* 0x000fc40000010203 */
[----:B------:R-:W-:Y:S02]  /*22d0*/  @P0 SHF.R.U32.HI R7, RZ, R0, R9 ;  /* 0x00000000ff070219 */ /* 0x000fe40000011609 */
[----:B------:R-:W-:Y:S02]  /*22e0*/  @P0 LOP3.LUT R2, R11, R6, RZ, 0xfc, !PT ;  /* 0x000000060b020212 */ /* 0x000fe400078efcff */
[----:B----4-:R-:W-:Y:S02]  /*22f0*/  @P0 SHF.L.U32 R9, R4, R29, RZ ;  /* 0x0000001d04090219 */ /* 0x010fe400000006ff */
[----:B------:R-:W-:Y:S02]  /*2300*/  @P0 SHF.R.U64 R20, R13, R0, R15 ;  /* 0x000000000d140219 */ /* 0x000fe4000000120f */
[----:B------:R-:W-:Y:S01]  /*2310*/  @P0 LOP3.LUT R3, R8, R7, RZ, 0xfc, !PT ;  /* 0x0000000708030212 */ /* 0x000fe200078efcff */
[----:B------:R-:W-:Y:S01]  /*2320*/  IMAD.SHL.U32 R8, R2, 0x4, RZ ;  /* 0x0000000402087824 */ /* 0x000fe200078e00ff */
[----:B------:R-:W-:-:S02]  /*2330*/  @P0 SHF.L.U64.HI R7, R4, R29, R5 ;  /* 0x0000001d04070219 */ /* 0x000fc40000010205 */
[----:B------:R-:W-:Y:S02]  /*2340*/  @P0 LOP3.LUT R4, R9, R20, RZ, 0xfc, !PT ;  /* 0x0000001409040212 */ /* 0x000fe400078efcff */
[----:B------:R-:W-:Y:S02]  /*2350*/  @P0 SHF.R.U32.HI R0, RZ, R0, R15 ;  /* 0x00000000ff000219 */ /* 0x000fe4000001160f */
[----:B------:R-:W-:Y:S02]  /*2360*/  SHF.L.U64.HI R9, R2, 0x2, R3 ;  /* 0x0000000202097819 */ /* 0x000fe40000010203 */
[----:B------:R-:W-:Y:S02]  /*2370*/  @P0 LOP3.LUT R5, R7, R0, RZ, 0xfc, !PT ;  /* 0x0000000007050212 */ /* 0x000fe400078efcff */
[----:B------:R-:W-:Y:S02]  /*2380*/  SHF.L.W.U32.HI R3, R3, 0x2, R4 ;  /* 0x0000000203037819 */ /* 0x000fe40000010e04 */
[----:B------:R-:W-:-:S02]  /*2390*/  IADD3 RZ, P0, PT, RZ, -R8, RZ ;  /* 0x80000008ffff7210 */ /* 0x000fc40007f1e0ff */
[----:B------:R-:W-:Y:S02]  /*23a0*/  LOP3.LUT R0, RZ, R9, RZ, 0x33, !PT ;  /* 0x00000009ff007212 */ /* 0x000fe400078e33ff */
[----:B------:R-:W-:Y:S02]  /*23b0*/  SHF.L.W.U32.HI R4, R4, 0x2, R5 ;  /* 0x0000000204047819 */ /* 0x000fe40000010e05 */
[----:B------:R-:W-:Y:S02]  /*23c0*/  LOP3.LUT R6, RZ, R3, RZ, 0x33, !PT ;  /* 0x00000003ff067212 */ /* 0x000fe400078e33ff */
[----:B------:R-:W-:Y:S02]  /*23d0*/  IADD3.X R2, P0, PT, RZ, R0, RZ, P0, !PT ;  /* 0x00000000ff027210 */ /* 0x000fe4000071e4ff */
[----:B------:R-:W-:Y:S02]  /*23e0*/  LOP3.LUT R0, RZ, R4, RZ, 0x33, !PT ;  /* 0x00000004ff007212 */ /* 0x000fe400078e33ff */
[----:B------:R-:W-:-:S02]  /*23f0*/  IADD3.X R6, P1, PT, RZ, R6, RZ, P0, !PT ;  /* 0x00000006ff067210 */ /* 0x000fc4000073e4ff */
[----:B------:R-:W-:-:S03]  /*2400*/  ISETP.GT.U32.AND P2, PT, R3, -0x1, PT ;  /* 0xffffffff0300780c */ /* 0x000fc60003f44070 */
[----:B------:R-:W-:Y:S01]  /*2410*/  IMAD.X R7, RZ, RZ, R0, P1 ;  /* 0x000000ffff077224 */ /* 0x000fe200008e0600 */
[----:B------:R-:W-:-:S04]  /*2420*/  ISETP.GT.AND.EX P0, PT, R4, -0x1, PT, P2 ;  /* 0xffffffff0400780c */ /* 0x000fc80003f04320 */
[----:B------:R-:W-:Y:S02]  /*2430*/  SEL R20, R4, R7, P0 ;  /* 0x0000000704147207 */ /* 0x000fe40000000000 */
[----:B------:R-:W-:Y:S02]  /*2440*/  SEL R7, R3, R6, P0 ;  /* 0x0000000603077207 */ /* 0x000fe40000000000 */
[----:B------:R-:W-:Y:S02]  /*2450*/  ISETP.NE.U32.AND P1, PT, R20, RZ, PT ;  /* 0x000000ff1400720c */ /* 0x000fe40003f25070 */
[----:B------:R-:W-:Y:S02]  /*2460*/  SEL R9, R9, R2, P0 ;  /* 0x0000000209097207 */ /* 0x000fe40000000000 */
[----:B------:R-:W-:Y:S02]  /*2470*/  SEL R3, R7, R20, !P1 ;  /* 0x0000001407037207 */ /* 0x000fe40004800000 */
[----:B------:R-:W-:-:S04]  /*2480*/  @!P0 IADD3 R8, PT, PT, -R8, RZ, RZ ;  /* 0x000000ff08088210 */ /* 0x000fc80007ffe1ff */
[----:B------:R-:W1:Y:S02]  /*2490*/  FLO.U32 R3, R3 ;  /* 0x0000000300037300 */ /* 0x000e6400000e0000 */
[C---:B-1----:R-:W-:Y:S02]  /*24a0*/  IADD3 R6, PT, PT, -R3.reuse, 0x1f, RZ ;  /* 0x0000001f03067810 */ /* 0x042fe40007ffe1ff */
[----:B------:R-:W-:-:S03]  /*24b0*/  IADD3 R0, PT, PT, -R3, 0x3f, RZ ;  /* 0x0000003f03007810 */ /* 0x000fc60007ffe1ff */
[----:B------:R-:W-:-:S05]  /*24c0*/  @P1 IMAD.MOV R0, RZ, RZ, R6 ;  /* 0x000000ffff001224 */ /* 0x000fca00078e0206 */
[----:B------:R-:W-:-:S13]  /*24d0*/  ISETP.NE.AND P1, PT, R0, RZ, PT ;  /* 0x000000ff0000720c */ /* 0x000fda0003f25270 */
[----:B0-----:R-:W-:Y:S05]  /*24e0*/  @!P1 BRA `(.L_x_31) ;  /* 0x0000000000289947 */ /* 0x001fea0003800000 */
[----:B------:R-:W-:Y:S02]  /*24f0*/  LOP3.LUT R2, R0, 0x3f, RZ, 0xc0, !PT ;  /* 0x0000003f00027812 */ /* 0x000fe400078ec0ff */
[--C-:B------:R-:W-:Y:S02]  /*2500*/  SHF.R.U64 R6, R8, 0x1, R9.reuse ;  /* 0x0000000108067819 */ /* 0x100fe40000001209 */
[----:B------:R-:W-:Y:S02]  /*2510*/  SHF.R.U32.HI R8, RZ, 0x1, R9 ;  /* 0x00000001ff087819 */ /* 0x000fe40000011609 */
[----:B------:R-:W-:Y:S02]  /*2520*/  LOP3.LUT R3, R0, 0x3f, RZ, 0xc, !PT ;  /* 0x0000003f00037812 */ /* 0x000fe400078e0cff */
[CC--:B------:R-:W-:Y:S02]  /*2530*/  SHF.L.U64.HI R20, R7.reuse, R2.reuse, R20 ;  /* 0x0000000207147219 */ /* 0x0c0fe40000010214 */
[----:B------:R-:W-:-:S02]  /*2540*/  SHF.L.U32 R7, R7, R2, RZ ;  /* 0x0000000207077219 */ /* 0x000fc400000006ff */
[-CC-:B------:R-:W-:Y:S02]  /*2550*/  SHF.R.U64 R2, R6, R3.reuse, R8.reuse ;  /* 0x0000000306027219 */ /* 0x180fe40000001208 */
[----:B------:R-:W-:Y:S02]  /*2560*/  SHF.R.U32.HI R3, RZ, R3, R8 ;  /* 0x00000003ff037219 */ /* 0x000fe40000011608 */
[----:B------:R-:W-:Y:S02]  /*2570*/  LOP3.LUT R7, R7, R2, RZ, 0xfc, !PT ;  /* 0x0000000207077212 */ /* 0x000fe400078efcff */
[----:B------:R-:W-:-:S07]  /*2580*/  LOP3.LUT R20, R20, R3, RZ, 0xfc, !PT ;  /* 0x0000000314147212 */ /* 0x000fce00078efcff */
.L_x_31:
[----:B------:R-:W-:Y:S05]  /*2590*/  BSYNC.RECONVERGENT B3 ;  /* 0x0000000000037941 */ /* 0x000fea0003800200 */
.L_x_30:
[----:B------:R-:W-:Y:S01]  /*25a0*/  IMAD.WIDE.U32 R8, R7, 0x2168c235, RZ ;  /* 0x2168c23507087825 */ /* 0x000fe200078e00ff */
[----:B------:R-:W-:-:S03]  /*25b0*/  SHF.R.U32.HI R5, RZ, 0x1e, R5 ;  /* 0x0000001eff057819 */ /* 0x000fc60000011605 */
[----:B------:R-:W-:Y:S01]  /*25c0*/  IMAD.MOV.U32 R2, RZ, RZ, R9 ;  /* 0x000000ffff027224 */ /* 0x000fe200078e0009 */
[----:B------:R-:W-:Y:S01]  /*25d0*/  IADD3 RZ, P1, PT, R8, R8, RZ ;  /* 0x0000000808ff7210 */ /* 0x000fe20007f3e0ff */
[----:B------:R-:W-:Y:S01]  /*25e0*/  IMAD.MOV.U32 R3, RZ, RZ, RZ ;  /* 0x000000ffff037224 */ /* 0x000fe200078e00ff */
[----:B------:R-:W-:Y:S01]  /*25f0*/  LEA.HI R4, R4, R5, RZ, 0x1 ;  /* 0x0000000504047211 */ /* 0x000fe200078f08ff */
[----:B------:R-:W-:-:S04]  /*2600*/  IMAD.HI.U32 R6, R20, -0x36f0255e, RZ ;  /* 0xc90fdaa214067827 */ /* 0x000fc800078e00ff */
[----:B------:R-:W-:-:S04]  /*2610*/  IMAD.WIDE.U32 R2, R7, -0x36f0255e, R2 ;  /* 0xc90fdaa207027825 */ /* 0x000fc800078e0002 */
[C---:B------:R-:W-:Y:S02]  /*2620*/  IMAD R7, R20.reuse, -0x36f0255e, RZ ;  /* 0xc90fdaa214077824 */ /* 0x040fe400078e02ff */
[----:B------:R-:W-:-:S04]  /*2630*/  IMAD.WIDE.U32 R2, P2, R20, 0x2168c235, R2 ;  /* 0x2168c23514027825 */ /* 0x000fc80007840002 */
[----:B------:R-:W-:Y:S01]  /*2640*/  IMAD.X R6, RZ, RZ, R6, P2 ;  /* 0x000000ffff067224 */ /* 0x000fe200010e0606 */
[----:B------:R-:W-:Y:S02]  /*2650*/  IADD3 R3, P2, PT, R7, R3, RZ ;  /* 0x0000000307037210 */ /* 0x000fe40007f5e0ff */
[----:B------:R-:W-:Y:S02]  /*2660*/  IADD3.X RZ, P1, PT, R2, R2, RZ, P1, !PT ;  /* 0x0000000202ff7210 */ /* 0x000fe40000f3e4ff */
[C---:B------:R-:W-:Y:S01]  /*2670*/  ISETP.GT.U32.AND P3, PT, R3.reuse, RZ, PT ;  /* 0x000000ff0300720c */ /* 0x040fe20003f64070 */
[----:B------:R-:W-:Y:S01]  /*2680*/  IMAD.X R6, RZ, RZ, R6, P2 ;  /* 0x000000ffff067224 */ /* 0x000fe200010e0606 */
[----:B------:R-:W-:-:S04]  /*2690*/  IADD3.X R2, P2, PT, R3, R3, RZ, P1, !PT ;  /* 0x0000000303027210 */ /* 0x000fc80000f5e4ff */
[C---:B------:R-:W-:Y:S01]  /*26a0*/  ISETP.GT.AND.EX P1, PT, R6.reuse, RZ, PT, P3 ;  /* 0x000000ff0600720c */ /* 0x040fe20003f24330 */
[----:B------:R-:W-:-:S03]  /*26b0*/  IMAD.X R7, R6, 0x1, R6, P2 ;  /* 0x0000000106077824 */ /* 0x000fc600010e0606 */
[----:B------:R-:W-:Y:S02]  /*26c0*/  SEL R2, R2, R3, P1 ;  /* 0x0000000302027207 */ /* 0x000fe40000800000 */
[----:B------:R-:W-:Y:S02]  /*26d0*/  SEL R7, R7, R6, P1 ;  /* 0x0000000607077207 */ /* 0x000fe40000800000 */
[----:B------:R-:W-:Y:S02]  /*26e0*/  IADD3 R2, P2, PT, R2, 0x1, RZ ;  /* 0x0000000102027810 */ /* 0x000fe40007f5e0ff */
[----:B------:R-:W-:Y:S02]  /*26f0*/  SEL R3, RZ, 0xffffffff, !P1 ;  /* 0xffffffffff037807 */ /* 0x000fe40004800000 */
[----:B------:R-:W-:Y:S01]  /*2700*/  LOP3.LUT P1, R14, R14, 0x80000000, RZ, 0xc0, !PT ;  /* 0x800000000e0e7812 */ /* 0x000fe2000782c0ff */
[----:B------:R-:W-:Y:S02]  /*2710*/  IMAD.X R7, RZ, RZ, R7, P2 ;  /* 0x000000ffff077224 */ /* 0x000fe400010e0607 */
[----:B------:R-:W-:Y:S01]  /*2720*/  IMAD.IADD R3, R3, 0x1, -R0 ;  /* 0x0000000103037824 */ /* 0x000fe200078e0a00 */
[----:B------:R-:W-:-:S02]  /*2730*/  @!P0 LOP3.LUT R14, R14, 0x80000000, RZ, 0x3c, !PT ;  /* 0x800000000e0e8812 */ /* 0x000fc400078e3cff */
[----:B------:R-:W-:Y:S01]  /*2740*/  SHF.R.U64 R2, R2, 0xa, R7 ;  /* 0x0000000a02027819 */ /* 0x000fe20000001207 */
[----:B------:R-:W-:-:S03]  /*2750*/  IMAD.SHL.U32 R3, R3, 0x100000, RZ ;  /* 0x0010000003037824 */ /* 0x000fc600078e00ff */
[----:B------:R-:W-:-:S03]  /*2760*/  IADD3 R2, P2, PT, R2, 0x1, RZ ;  /* 0x0000000102027810 */ /* 0x000fc60007f5e0ff */
[----:B------:R-:W-:Y:S01]  /*2770*/  @P1 IMAD.MOV R4, RZ, RZ, -R4 ;  /* 0x000000ffff041224 */ /* 0x000fe200078e0a04 */
[----:B------:R-:W-:-:S04]  /*2780*/  LEA.HI.X R7, R7, RZ, RZ, 0x16, P2 ;  /* 0x000000ff07077211 */ /* 0x000fc800010fb4ff */
[--C-:B------:R-:W-:Y:S02]  /*2790*/  SHF.R.U64 R0, R2, 0x1, R7.reuse ;  /* 0x0000000102007819 */ /* 0x100fe40000001207 */
[----:B------:R-:W-:Y:S02]  /*27a0*/  SHF.R.U32.HI R2, RZ, 0x1, R7 ;  /* 0x00000001ff027819 */ /* 0x000fe40000011607 */
[----:B------:R-:W-:-:S04]  /*27b0*/  IADD3 R8, P2, P3, RZ, RZ, R0 ;  /* 0x000000ffff087210 */ /* 0x000fc80007b5e000 */
[----:B------:R-:W-:-:S04]  /*27c0*/  IADD3.X R3, PT, PT, R3, 0x3fe00000, R2, P2, P3 ;  /* 0x3fe0000003037810 */ /* 0x000fc800017e6402 */
[----:B------:R-:W-:-:S07]  /*27d0*/  LOP3.LUT R9, R3, R14, RZ, 0xfc, !PT ;  /* 0x0000000e03097212 */ /* 0x000fce00078efcff */
.L_x_25:
[----:B------:R-:W-:Y:S02]  /*27e0*/  IMAD.MOV.U32 R13, RZ, RZ, 0x0 ;  /* 0x00000000ff0d7424 */ /* 0x000fe400078e00ff */
[----:B------:R-:W-:Y:S02]  /*27f0*/  IMAD.MOV.U32 R0, RZ, RZ, R4 ;  /* 0x000000ffff007224 */ /* 0x000fe400078e0004 */
[----:B------:R-:W-:Y:S05]  /*2800*/  RET.REL.NODEC R12 `(_Z24iniciarYterminarIntegraldP11posParticlePfS1_S1_) ;  /* 0xffffffd40cfc7950 */ /* 0x000fea0003c3ffff */
.L_x_32:
[----:B------:R-:W-:-:S00]  /*2810*/  BRA `(.L_x_32) ;  /* 0xfffffffc00fc7947 */ /* 0x000fc0000383ffff */
[----:B------:R-:W-:-:S00]  /*2820*/  NOP ;  /* 0x0000000000007918 */ /* 0x000fc00000000000 */
        /* <DEDUP_REMOVED lines=13> */
.L_x_34:


//--------------------- .nv.global.init           --------------------------
	.section	.nv.global.init,"aw",@progbits
	.align	16
.nv.global.init:
	.type		__cudart_sin_cos_coeffs,@object
	.size		__cudart_sin_cos_coeffs,(__cudart_i2opi_d - __cudart_sin_cos_coeffs)
__cudart_sin_cos_coeffs:
        /*0000*/ 	.byte	0x46, 0xd2, 0xb0, 0x2c, 0xf1, 0xe5, 0x5a, 0xbe, 0x92, 0xe3, 0xac, 0x69, 0xe3, 0x1d, 0xc7, 0x3e
        /*0010*/ 	.byte	0xa1, 0x62, 0xdb, 0x19, 0xa0, 0x01, 0x2a, 0xbf, 0x18, 0x08, 0x11, 0x11, 0x11, 0x11, 0x81, 0x3f
        /*0020*/ 	.byte	0x54, 0x55, 0x55, 0x55, 0x55, 0x55, 0xc5, 0xbf, 0x00, 0x00, 0x00, 0x00, 0x00, 0x00, 0x00, 0x00
        /*0030*/ 	.byte	0x00, 0x00, 0x00, 0x00, 0x00, 0x00, 0x00, 0x00, 0x64, 0x81, 0xfd, 0x20, 0x83, 0xff, 0xa8, 0xbd
        /*0040*/ 	.byte	0x28, 0x85, 0xef, 0xc1, 0xa7, 0xee, 0x21, 0x3e, 0xd9, 0xe6, 0x06, 0x8e, 0x4f, 0x7e, 0x92, 0xbe
        /*0050*/ 	.byte	0xe9, 0xbc, 0xdd, 0x19, 0xa0, 0x01, 0xfa, 0x3e, 0x47, 0x5d, 0xc1, 0x16, 0x6c, 0xc1, 0x56, 0xbf
        /*0060*/ 	.byte	0x51, 0x55, 0x55, 0x55, 0x55, 0x55, 0xa5, 0x3f, 0x00, 0x00, 0x00, 0x00, 0x00, 0x00, 0xe0, 0xbf
        /*0070*/ 	.byte	0x00, 0x00, 0x00, 0x00, 0x00, 0x00, 0xf0, 0x3f, 0x00, 0x00, 0x00, 0x00, 0x00, 0x00, 0x00, 0x00
	.type		__cudart_i2opi_d,@object
	.size		__cudart_i2opi_d,(.L_0 - __cudart_i2opi_d)
__cudart_i2opi_d:
        /* <DEDUP_REMOVED lines=9> */
.L_0:


//--------------------- .nv.shared.reserved.0     --------------------------
	.section	.nv.shared.reserved.0,"aw",@nobits
	.weak		__nv_reservedSMEM_offset_0_alias
	.size		__nv_reservedSMEM_offset_0_alias, 0, 64
	.other		__nv_reservedSMEM_offset_0_alias,@"STO_CUDA_RESERVED_SHARED STV_DEFAULT"
__nv_reservedSMEM_offset_0_alias:
	.zero		0
	.zero		64


//--------------------- .nv.constant0._Z24iniciarYterminarIntegraldP11posParticlePfS1_S1_ --------------------------
	.section	.nv.constant0._Z24iniciarYterminarIntegraldP11posParticlePfS1_S1_,"a",@progbits
	.sectionflags	@""
	.align	4
.nv.constant0._Z24iniciarYterminarIntegraldP11posParticlePfS1_S1_:
	.zero		936


//--------------------- SYMBOLS --------------------------

	.type		.nv.reservedSmem.offset0,@object
	.size		.nv.reservedSmem.offset0,0x4
	.type		malloc,@function
